	.target	sm_90a

	.elftype	@"ET_EXEC"


//--------------------- .note.nv.tkinfo           --------------------------
	.section	.note.nv.tkinfo,"",@"SHT_NOTE"
	.sectionflags	@"SHF_NOTE_NV_TKINFO"
	.tkinfo
        /*0018*/ 	.word	0x00000002
        /*0030*/ 	.string	""
        /*0030*/ 	.string	"ptxas"
        /*0030*/ 	.string	"Cuda compilation tools, release 13.0, V13.0.88"
        /*0030*/ 	.string	"Build cuda_13.0.r13.0/compiler.36424714_0"
        /*0030*/ 	.string	"-arch sm_90a -m 64 "



//--------------------- .note.nv.cuinfo           --------------------------
	.section	.note.nv.cuinfo,"",@"SHT_NOTE"
	.sectionflags	@"SHF_NOTE_NV_CUINFO"
        /*0018*/ 	.short	0x0002
        /*001a*/ 	.short	0x005a
        /*001c*/ 	.short	0x0082
	.zero		2


//--------------------- .nv.info                  --------------------------
	.section	.nv.info,"",@"SHT_CUDA_INFO"
	.align	4


	//----- nvinfo : EIATTR_REGCOUNT
	.align		4
        /*0000*/ 	.byte	0x04, 0x2f
        /*0002*/ 	.short	(.L_16 - .L_15)
	.align		4
.L_15:
        /*0004*/ 	.word	index@(_ZN7cutlass13device_kernelINS_4gemm6kernel13GemmUniversalIN4cute5tupleIJiiiiEEENS1_10collective13CollectiveMmaINS1_49MainloopSm90TmaGmmaRmemAWarpSpecializedMixedInputILi11ENS5_IJNS4_1CILi1EEESB_SB_EEENS1_32KernelTmaWarpSpecializedPingpongEEENS5_IJNSA_ILi64EEENSA_ILi128EEESF_EEENS_10bfloat16_tENS5_IJlSB_lEEENS5_IJNS_12float_e4m3_tEEEESJ_NS4_8TiledMMAINS4_8MMA_AtomIJNS4_4SM904GMMA28MMA_64x128x16_F32BF16BF16_RSILNSP_5MajorE0ELSR_0ELNSP_7ScaleInE1ELSS_1EEEEEENS4_6LayoutISC_NS5_IJNSA_ILi0EEESW_SW_EEEEENS5_IJNS4_10UnderscoreESZ_SZ_EEEEENS4_13SM90_TMA_LOADENS4_14ComposedLayoutINS4_7SwizzleILi3ELi4ELi3EEENS4_18smem_ptr_flag_bitsILi16EEENSV_INS5_IJNSA_ILi8EEESF_EEENS5_IJSF_SB_EEEEEEEvNS4_8identityES12_NS13_INS14_ILi2ELi4ELi3EEENS16_ILi8EEES1B_EENS4_9Copy_AtomIJNS4_39AutoVectorizingCopyWithAssumedAlignmentILi128EEESK_EEES1D_EENS_8epilogue10collective6detail29Sm90TmaWarpSpecializedAdapterINS1N_15DefaultEpilogueISI_SJ_SJ_NS1M_6thread17LinearCombinationISI_Li1EffLNS1R_9ScaleType4KindE0ELNS_15FloatRoundStyleE2ESI_EENS1_15EpilogueDefaultEEEEEvvEEEEvNT_6ParamsE)
        /*0008*/ 	.word	0x000000a8


	//----- nvinfo : EIATTR_FRAME_SIZE
	.align		4
.L_16:
        /*000c*/ 	.byte	0x04, 0x11
        /*000e*/ 	.short	(.L_18 - .L_17)
	.align		4
.L_17:
        /*0010*/ 	.word	index@(_ZN7cutlass13device_kernelINS_4gemm6kernel13GemmUniversalIN4cute5tupleIJiiiiEEENS1_10collective13CollectiveMmaINS1_49MainloopSm90TmaGmmaRmemAWarpSpecializedMixedInputILi11ENS5_IJNS4_1CILi1EEESB_SB_EEENS1_32KernelTmaWarpSpecializedPingpongEEENS5_IJNSA_ILi64EEENSA_ILi128EEESF_EEENS_10bfloat16_tENS5_IJlSB_lEEENS5_IJNS_12float_e4m3_tEEEESJ_NS4_8TiledMMAINS4_8MMA_AtomIJNS4_4SM904GMMA28MMA_64x128x16_F32BF16BF16_RSILNSP_5MajorE0ELSR_0ELNSP_7ScaleInE1ELSS_1EEEEEENS4_6LayoutISC_NS5_IJNSA_ILi0EEESW_SW_EEEEENS5_IJNS4_10UnderscoreESZ_SZ_EEEEENS4_13SM90_TMA_LOADENS4_14ComposedLayoutINS4_7SwizzleILi3ELi4ELi3EEENS4_18smem_ptr_flag_bitsILi16EEENSV_INS5_IJNSA_ILi8EEESF_EEENS5_IJSF_SB_EEEEEEEvNS4_8identityES12_NS13_INS14_ILi2ELi4ELi3EEENS16_ILi8EEES1B_EENS4_9Copy_AtomIJNS4_39AutoVectorizingCopyWithAssumedAlignmentILi128EEESK_EEES1D_EENS_8epilogue10collective6detail29Sm90TmaWarpSpecializedAdapterINS1N_15DefaultEpilogueISI_SJ_SJ_NS1M_6thread17LinearCombinationISI_Li1EffLNS1R_9ScaleType4KindE0ELNS_15FloatRoundStyleE2ESI_EENS1_15EpilogueDefaultEEEEEvvEEEEvNT_6ParamsE)
        /*0014*/ 	.word	0x00000000


	//----- nvinfo : EIATTR_MIN_STACK_SIZE
	.align		4
.L_18:
        /*0018*/ 	.byte	0x04, 0x12
        /*001a*/ 	.short	(.L_20 - .L_19)
	.align		4
.L_19:
        /*001c*/ 	.word	index@(_ZN7cutlass13device_kernelINS_4gemm6kernel13GemmUniversalIN4cute5tupleIJiiiiEEENS1_10collective13CollectiveMmaINS1_49MainloopSm90TmaGmmaRmemAWarpSpecializedMixedInputILi11ENS5_IJNS4_1CILi1EEESB_SB_EEENS1_32KernelTmaWarpSpecializedPingpongEEENS5_IJNSA_ILi64EEENSA_ILi128EEESF_EEENS_10bfloat16_tENS5_IJlSB_lEEENS5_IJNS_12float_e4m3_tEEEESJ_NS4_8TiledMMAINS4_8MMA_AtomIJNS4_4SM904GMMA28MMA_64x128x16_F32BF16BF16_RSILNSP_5MajorE0ELSR_0ELNSP_7ScaleInE1ELSS_1EEEEEENS4_6LayoutISC_NS5_IJNSA_ILi0EEESW_SW_EEEEENS5_IJNS4_10UnderscoreESZ_SZ_EEEEENS4_13SM90_TMA_LOADENS4_14ComposedLayoutINS4_7SwizzleILi3ELi4ELi3EEENS4_18smem_ptr_flag_bitsILi16EEENSV_INS5_IJNSA_ILi8EEESF_EEENS5_IJSF_SB_EEEEEEEvNS4_8identityES12_NS13_INS14_ILi2ELi4ELi3EEENS16_ILi8EEES1B_EENS4_9Copy_AtomIJNS4_39AutoVectorizingCopyWithAssumedAlignmentILi128EEESK_EEES1D_EENS_8epilogue10collective6detail29Sm90TmaWarpSpecializedAdapterINS1N_15DefaultEpilogueISI_SJ_SJ_NS1M_6thread17LinearCombinationISI_Li1EffLNS1R_9ScaleType4KindE0ELNS_15FloatRoundStyleE2ESI_EENS1_15EpilogueDefaultEEEEEvvEEEEvNT_6ParamsE)
        /*0020*/ 	.word	0x00000000
.L_20:


//--------------------- .nv.compat                --------------------------
	.section	.nv.compat,"",@"SHT_CUDA_COMPAT_INFO"
	.align	4
        /*0000*/ 	.byte	0x02, 0x09, 0x01, 0x00, 0x02, 0x02, 0x04, 0x00, 0x02, 0x05, 0x05, 0x00, 0x03, 0x07, 0x01, 0x01
        /*0010*/ 	.byte	0x02, 0x03, 0x01, 0x00, 0x02, 0x06, 0x01, 0x00, 0x04, 0x0b, 0x08, 0x00, 0x00, 0x00, 0x00, 0x00
        /*0020*/ 	.byte	0x00, 0x00, 0x00, 0x00


//--------------------- .nv.info._ZN7cutlass13device_kernelINS_4gemm6kernel13GemmUniversalIN4cute5tupleIJiiiiEEENS1_10collective13CollectiveMmaINS1_49MainloopSm90TmaGmmaRmemAWarpSpecializedMixedInputILi11ENS5_IJNS4_1CILi1EEESB_SB_EEENS1_32KernelTmaWarpSpecializedPingpongEEENS5_IJNSA_ILi64EEENSA_ILi128EEESF_EEENS_10bfloat16_tENS5_IJlSB_lEEENS5_IJNS_12float_e4m3_tEEEESJ_NS4_8TiledMMAINS4_8MMA_AtomIJNS4_4SM904GMMA28MMA_64x128x16_F32BF16BF16_RSILNSP_5MajorE0ELSR_0ELNSP_7ScaleInE1ELSS_1EEEEEENS4_6LayoutISC_NS5_IJNSA_ILi0EEESW_SW_EEEEENS5_IJNS4_10UnderscoreESZ_SZ_EEEEENS4_13SM90_TMA_LOADENS4_14ComposedLayoutINS4_7SwizzleILi3ELi4ELi3EEENS4_18smem_ptr_flag_bitsILi16EEENSV_INS5_IJNSA_ILi8EEESF_EEENS5_IJSF_SB_EEEEEEEvNS4_8identityES12_NS13_INS14_ILi2ELi4ELi3EEENS16_ILi8EEES1B_EENS4_9Copy_AtomIJNS4_39AutoVectorizingCopyWithAssumedAlignmentILi128EEESK_EEES1D_EENS_8epilogue10collective6detail29Sm90TmaWarpSpecializedAdapterINS1N_15DefaultEpilogueISI_SJ_SJ_NS1M_6thread17LinearCombinationISI_Li1EffLNS1R_9ScaleType4KindE0ELNS_15FloatRoundStyleE2ESI_EENS1_15EpilogueDefaultEEEEEvvEEEEvNT_6ParamsE --------------------------
	.section	.nv.info._ZN7cutlass13device_kernelINS_4gemm6kernel13GemmUniversalIN4cute5tupleIJiiiiEEENS1_10collective13CollectiveMmaINS1_49MainloopSm90TmaGmmaRmemAWarpSpecializedMixedInputILi11ENS5_IJNS4_1CILi1EEESB_SB_EEENS1_32KernelTmaWarpSpecializedPingpongEEENS5_IJNSA_ILi64EEENSA_ILi128EEESF_EEENS_10bfloat16_tENS5_IJlSB_lEEENS5_IJNS_12float_e4m3_tEEEESJ_NS4_8TiledMMAINS4_8MMA_AtomIJNS4_4SM904GMMA28MMA_64x128x16_F32BF16BF16_RSILNSP_5MajorE0ELSR_0ELNSP_7ScaleInE1ELSS_1EEEEEENS4_6LayoutISC_NS5_IJNSA_ILi0EEESW_SW_EEEEENS5_IJNS4_10UnderscoreESZ_SZ_EEEEENS4_13SM90_TMA_LOADENS4_14ComposedLayoutINS4_7SwizzleILi3ELi4ELi3EEENS4_18smem_ptr_flag_bitsILi16EEENSV_INS5_IJNSA_ILi8EEESF_EEENS5_IJSF_SB_EEEEEEEvNS4_8identityES12_NS13_INS14_ILi2ELi4ELi3EEENS16_ILi8EEES1B_EENS4_9Copy_AtomIJNS4_39AutoVectorizingCopyWithAssumedAlignmentILi128EEESK_EEES1D_EENS_8epilogue10collective6detail29Sm90TmaWarpSpecializedAdapterINS1N_15DefaultEpilogueISI_SJ_SJ_NS1M_6thread17LinearCombinationISI_Li1EffLNS1R_9ScaleType4KindE0ELNS_15FloatRoundStyleE2ESI_EENS1_15EpilogueDefaultEEEEEvvEEEEvNT_6ParamsE,"",@"SHT_CUDA_INFO"
	.sectionflags	@""
	.align	4


	//----- nvinfo : EIATTR_CUDA_API_VERSION
	.align		4
        /*0000*/ 	.byte	0x04, 0x37
        /*0002*/ 	.short	(.L_22 - .L_21)
.L_21:
        /*0004*/ 	.word	0x00000082


	//----- nvinfo : EIATTR_KPARAM_INFO
	.align		4
.L_22:
        /*0008*/ 	.byte	0x04, 0x17
        /*000a*/ 	.short	(.L_24 - .L_23)
.L_23:
        /*000c*/ 	.word	0x00000000
        /*0010*/ 	.short	0x0000
        /*0012*/ 	.short	0x0070
        /*0014*/ 	.byte	0x00, 0xf0, 0x01, 0x18


	//----- nvinfo : EIATTR_SPARSE_MMA_MASK
	.align		4
.L_24:
        /*0018*/ 	.byte	0x03, 0x50
        /*001a*/ 	.short	0x0000


	//----- nvinfo : EIATTR_MAXREG_COUNT
	.align		4
        /*001c*/ 	.byte	0x03, 0x1b
        /*001e*/ 	.short	0x00a8


	//----- nvinfo : EIATTR_NUM_BARRIERS
	.align		4
        /*0020*/ 	.byte	0x02, 0x4c
        /*0022*/ 	.byte	0x01
	.zero		1


	//----- nvinfo : EIATTR_EXTERNS
	.align		4
        /*0024*/ 	.byte	0x04, 0x0f
        /*0026*/ 	.short	(.L_26 - .L_25)


	//   ....[0]....
	.align		4
.L_25:
        /*0028*/ 	.word	index@(__assertfail)


	//----- nvinfo : EIATTR_MERCURY_ISA_VERSION
	.align		4
.L_26:
        /*002c*/ 	.byte	0x03, 0x5f
        /*002e*/ 	.short	0x0101


	//----- nvinfo : EIATTR_INT_WARP_WIDE_INSTR_OFFSETS
	.align		4
        /*0030*/ 	.byte	0x04, 0x31
        /*0032*/ 	.short	(.L_28 - .L_27)


	//   ....[0]....
.L_27:
        /*0034*/ 	.word	0x000005b0


	//   ....[1]....
        /*0038*/ 	.word	0x000005c0


	//   ....[2]....
        /*003c*/ 	.word	0x00000630


	//   ....[3]....
        /*0040*/ 	.word	0x00000640


	//   ....[4]....
        /*0044*/ 	.word	0x00000650


	//   ....[5]....
        /*0048*/ 	.word	0x00000670


	//   ....[6]....
        /*004c*/ 	.word	0x000006d0


	//   ....[7]....
        /*0050*/ 	.word	0x000006f0


	//----- nvinfo : EIATTR_COOP_GROUP_MASK_REGIDS
	.align		4
.L_28:
        /*0054*/ 	.byte	0x04, 0x29
        /*0056*/ 	.short	(.L_30 - .L_29)


	//   ....[0]....
.L_29:
        /*0058*/ 	.word	0xffffffff


	//   ....[1]....
        /*005c*/ 	.word	0xffffffff


	//   ....[2]....
        /*0060*/ 	.word	0xffffffff


	//   ....[3]....
        /*0064*/ 	.word	0xffffffff


	//   ....[4]....
        /*0068*/ 	.word	0xffffffff


	//   ....[5]....
        /*006c*/ 	.word	0xffffffff


	//   ....[6]....
        /*0070*/ 	.word	0x0500000f


	//----- nvinfo : EIATTR_COOP_GROUP_INSTR_OFFSETS
	.align		4
.L_30:
        /*0074*/ 	.byte	0x04, 0x28
        /*0076*/ 	.short	(.L_32 - .L_31)


	//   ....[0]....
.L_31:
        /*0078*/ 	.word	0x00000050


	//   ....[1]....
        /*007c*/ 	.word	0x00000080


	//   ....[2]....
        /*0080*/ 	.word	0x00000180


	//   ....[3]....
        /*0084*/ 	.word	0x000004a0


	//   ....[4]....
        /*0088*/ 	.word	0x000004e0


	//   ....[5]....
        /*008c*/ 	.word	0x00000520


	//   ....[6]....
        /*0090*/ 	.word	0x00009560


	//----- nvinfo : EIATTR_REG_RECONFIG
	.align		4
.L_32:
        /*0094*/ 	.byte	0x01, 0x54
	.zero		2


	//----- nvinfo : EIATTR_SYSCALL_OFFSETS
	.align		4
        /*0098*/ 	.byte	0x04, 0x46
        /*009a*/ 	.short	(.L_34 - .L_33)


	//   ....[0]....
.L_33:
        /*009c*/ 	.word	0x000018a0


	//   ....[1]....
        /*00a0*/ 	.word	0x00008130


	//   ....[2]....
        /*00a4*/ 	.word	0x00008260


	//----- nvinfo : EIATTR_MBARRIER_INSTR_OFFSETS
	.align		4
.L_34:
        /*00a8*/ 	.byte	0x04, 0x39
        /*00aa*/ 	.short	(.L_36 - .L_35)


	//   ....[0]....
.L_35:
        /*00ac*/ 	.word	0x00000320
        /*00b0*/ 	.word	0x000000ff
        /*00b4*/ 	.word	0x00000000
        /*00b8*/ 	.short	0x0100
        /*00ba*/ 	.byte	0x05
	.zero		1


	//   ....[1]....
        /*00bc*/ 	.word	0x00000330
        /*00c0*/ 	.word	0x000000ff
        /*00c4*/ 	.word	0x00000058
        /*00c8*/ 	.short	0x0100
        /*00ca*/ 	.byte	0x05
	.zero		1


	//   ....[2]....
        /*00cc*/ 	.word	0x00000340
        /*00d0*/ 	.word	0x000000ff
        /*00d4*/ 	.word	0x00000008
        /*00d8*/ 	.short	0x0100
        /*00da*/ 	.byte	0x05
	.zero		1


	//   ....[3]....
        /*00dc*/ 	.word	0x00000350
        /*00e0*/ 	.word	0x000000ff
        /*00e4*/ 	.word	0x00000060
        /*00e8*/ 	.short	0x0100
        /*00ea*/ 	.byte	0x05
	.zero		1


	//   ....[4]....
        /*00ec*/ 	.word	0x00000360
        /*00f0*/ 	.word	0x000000ff
        /*00f4*/ 	.word	0x00000010
        /*00f8*/ 	.short	0x0100
        /*00fa*/ 	.byte	0x05
	.zero		1


	//   ....[5]....
        /*00fc*/ 	.word	0x00000370
        /*0100*/ 	.word	0x000000ff
        /*0104*/ 	.word	0x00000068
        /*0108*/ 	.short	0x0100
        /*010a*/ 	.byte	0x05
	.zero		1


	//   ....[6]....
        /*010c*/ 	.word	0x00000380
        /*0110*/ 	.word	0x000000ff
        /*0114*/ 	.word	0x00000018
        /*0118*/ 	.short	0x0100
        /*011a*/ 	.byte	0x05
	.zero		1


	//   ....[7]....
        /*011c*/ 	.word	0x00000390
        /*0120*/ 	.word	0x000000ff
        /*0124*/ 	.word	0x00000070
        /*0128*/ 	.short	0x0100
        /*012a*/ 	.byte	0x05
	.zero		1


	//   ....[8]....
        /*012c*/ 	.word	0x000003a0
        /*0130*/ 	.word	0x000000ff
        /*0134*/ 	.word	0x00000020
        /*0138*/ 	.short	0x0100
        /*013a*/ 	.byte	0x05
	.zero		1


	//   ....[9]....
        /*013c*/ 	.word	0x000003b0
        /*0140*/ 	.word	0x000000ff
        /*0144*/ 	.word	0x00000078
        /*0148*/ 	.short	0x0100
        /*014a*/ 	.byte	0x05
	.zero		1


	//   ....[10]....
        /*014c*/ 	.word	0x000003c0
        /*0150*/ 	.word	0x000000ff
        /*0154*/ 	.word	0x00000028
        /*0158*/ 	.short	0x0100
        /*015a*/ 	.byte	0x05
	.zero		1


	//   ....[11]....
        /*015c*/ 	.word	0x000003d0
        /*0160*/ 	.word	0x000000ff
        /*0164*/ 	.word	0x00000080
        /*0168*/ 	.short	0x0100
        /*016a*/ 	.byte	0x05
	.zero		1


	//   ....[12]....
        /*016c*/ 	.word	0x000003e0
        /*0170*/ 	.word	0x000000ff
        /*0174*/ 	.word	0x00000030
        /*0178*/ 	.short	0x0100
        /*017a*/ 	.byte	0x05
	.zero		1


	//   ....[13]....
        /*017c*/ 	.word	0x000003f0
        /*0180*/ 	.word	0x000000ff
        /*0184*/ 	.word	0x00000088
        /*0188*/ 	.short	0x0100
        /*018a*/ 	.byte	0x05
	.zero		1


	//   ....[14]....
        /*018c*/ 	.word	0x00000400
        /*0190*/ 	.word	0x000000ff
        /*0194*/ 	.word	0x00000038
        /*0198*/ 	.short	0x0100
        /*019a*/ 	.byte	0x05
	.zero		1


	//   ....[15]....
        /*019c*/ 	.word	0x00000410
        /*01a0*/ 	.word	0x000000ff
        /*01a4*/ 	.word	0x00000090
        /*01a8*/ 	.short	0x0100
        /*01aa*/ 	.byte	0x05
	.zero		1


	//   ....[16]....
        /*01ac*/ 	.word	0x00000420
        /*01b0*/ 	.word	0x000000ff
        /*01b4*/ 	.word	0x00000040
        /*01b8*/ 	.short	0x0100
        /*01ba*/ 	.byte	0x05
	.zero		1


	//   ....[17]....
        /*01bc*/ 	.word	0x00000430
        /*01c0*/ 	.word	0x000000ff
        /*01c4*/ 	.word	0x00000098
        /*01c8*/ 	.short	0x0100
        /*01ca*/ 	.byte	0x05
	.zero		1


	//   ....[18]....
        /*01cc*/ 	.word	0x00000440
        /*01d0*/ 	.word	0x000000ff
        /*01d4*/ 	.word	0x00000048
        /*01d8*/ 	.short	0x0100
        /*01da*/ 	.byte	0x05
	.zero		1


	//   ....[19]....
        /*01dc*/ 	.word	0x00000450
        /*01e0*/ 	.word	0x000000ff
        /*01e4*/ 	.word	0x000000a0
        /*01e8*/ 	.short	0x0100
        /*01ea*/ 	.byte	0x05
	.zero		1


	//   ....[20]....
        /*01ec*/ 	.word	0x00000460
        /*01f0*/ 	.word	0x000000ff
        /*01f4*/ 	.word	0x00000050
        /*01f8*/ 	.short	0x0100
        /*01fa*/ 	.byte	0x05
	.zero		1


	//   ....[21]....
        /*01fc*/ 	.word	0x00000470
        /*0200*/ 	.word	0x000000ff
        /*0204*/ 	.word	0x000000a8
        /*0208*/ 	.short	0x0100
        /*020a*/ 	.byte	0x05
	.zero		1


	//   ....[22]....
        /*020c*/ 	.word	0x00000710
        /*0210*/ 	.word	0x000000ff
        /*0214*/ 	.word	0x000000e0
        /*0218*/ 	.short	0x0100
        /*021a*/ 	.byte	0x05
	.zero		1


	//   ....[23]....
        /*021c*/ 	.word	0x00000720
        /*0220*/ 	.word	0x000000ff
        /*0224*/ 	.word	0x000000e8
        /*0228*/ 	.short	0x0100
        /*022a*/ 	.byte	0x05
	.zero		1


	//   ....[24]....
        /*022c*/ 	.word	0x00000760
        /*0230*/ 	.word	0x000000ff
        /*0234*/ 	.word	0x000000c0
        /*0238*/ 	.short	0x0100
        /*023a*/ 	.byte	0x0a
	.zero		1


	//   ....[25]....
        /*023c*/ 	.word	0x00000780
        /*0240*/ 	.word	0x000000ff
        /*0244*/ 	.word	0x000000c8
        /*0248*/ 	.short	0x0100
        /*024a*/ 	.byte	0x0a
	.zero		1


	//   ....[26]....
        /*024c*/ 	.word	0x00000790
        /*0250*/ 	.word	0x000000ff
        /*0254*/ 	.word	0x000000d0
        /*0258*/ 	.short	0x0100
        /*025a*/ 	.byte	0x0a
	.zero		1


	//   ....[27]....
        /*025c*/ 	.word	0x000007a0
        /*0260*/ 	.word	0x000000ff
        /*0264*/ 	.word	0x000000d8
        /*0268*/ 	.short	0x0100
        /*026a*/ 	.byte	0x0a
	.zero		1


	//   ....[28]....
        /*026c*/ 	.word	0x00001750
        /*0270*/ 	.word	0x000000ff
        /*0274*/ 	.word	0xfffffff8
        /*0278*/ 	.short	0x010a
        /*027a*/ 	.byte	0x2e
	.zero		1


	//   ....[29]....
        /*027c*/ 	.word	0x00001950
        /*0280*/ 	.word	0x00000003
        /*0284*/ 	.word	0x00000000
        /*0288*/ 	.short	0x010a
        /*028a*/ 	.byte	0x3f
	.zero		1


	//   ....[30]....
        /*028c*/ 	.word	0x00001990
        /*0290*/ 	.word	0x00000003
        /*0294*/ 	.word	0x00000000
        /*0298*/ 	.short	0x010a
        /*029a*/ 	.byte	0x3f
	.zero		1


	//   ....[31]....
        /*029c*/ 	.word	0x00001ab0
        /*02a0*/ 	.word	0x00000003
        /*02a4*/ 	.word	0x00000000
        /*02a8*/ 	.short	0x010a
        /*02aa*/ 	.byte	0x3f
	.zero		1


	//   ....[32]....
        /*02ac*/ 	.word	0x00002270
        /*02b0*/ 	.word	0x00000003
        /*02b4*/ 	.word	0x00000000
        /*02b8*/ 	.short	0x010a
        /*02ba*/ 	.byte	0x3f
	.zero		1


	//   ....[33]....
        /*02bc*/ 	.word	0x00002750
        /*02c0*/ 	.word	0x0000000e
        /*02c4*/ 	.word	0x00000000
        /*02c8*/ 	.short	0x010a
        /*02ca*/ 	.byte	0x3f
	.zero		1


	//   ....[34]....
        /*02cc*/ 	.word	0x00002be0
        /*02d0*/ 	.word	0x00000006
        /*02d4*/ 	.word	0x00000000
        /*02d8*/ 	.short	0x0101
        /*02da*/ 	.byte	0x3f
	.zero		1


	//   ....[35]....
        /*02dc*/ 	.word	0x00002c80
        /*02e0*/ 	.word	0x0000000e
        /*02e4*/ 	.word	0x00000000
        /*02e8*/ 	.short	0x010a
        /*02ea*/ 	.byte	0x3f
	.zero		1


	//   ....[36]....
        /*02ec*/ 	.word	0x00003520
        /*02f0*/ 	.word	0x00000003
        /*02f4*/ 	.word	0x00000000
        /*02f8*/ 	.short	0x0101
        /*02fa*/ 	.byte	0x3f
	.zero		1


	//   ....[37]....
        /*02fc*/ 	.word	0x00003560
        /*0300*/ 	.word	0x00000000
        /*0304*/ 	.word	0x00000000
        /*0308*/ 	.short	0x0101
        /*030a*/ 	.byte	0x2d
	.zero		1


	//   ....[38]....
        /*030c*/ 	.word	0x00003620
        /*0310*/ 	.word	0x000000ff
        /*0314*/ 	.word	0x00000000
        /*0318*/ 	.short	0x0101
        /*031a*/ 	.byte	0x06
	.zero		1


	//   ....[39]....
        /*031c*/ 	.word	0x00003690
        /*0320*/ 	.word	0x000000ff
        /*0324*/ 	.word	0x00000008
        /*0328*/ 	.short	0x010a
        /*032a*/ 	.byte	0x2e
	.zero		1


	//   ....[40]....
        /*032c*/ 	.word	0x00007810
        /*0330*/ 	.word	0x00000000
        /*0334*/ 	.word	0x00000000
        /*0338*/ 	.short	0x0101
        /*033a*/ 	.byte	0x2d
	.zero		1


	//   ....[41]....
        /*033c*/ 	.word	0x00008350
        /*0340*/ 	.word	0x00000006
        /*0344*/ 	.word	0x00000058
        /*0348*/ 	.short	0x010a
        /*034a*/ 	.byte	0x3f
	.zero		1


	//   ....[42]....
        /*034c*/ 	.word	0x000087a0
        /*0350*/ 	.word	0x0000001b
        /*0354*/ 	.word	0x000000e8
        /*0358*/ 	.short	0x0101
        /*035a*/ 	.byte	0x3f
	.zero		1


	//   ....[43]....
        /*035c*/ 	.word	0x00008ed0
        /*0360*/ 	.word	0x00000005
        /*0364*/ 	.word	0x00000000
        /*0368*/ 	.short	0x010a
        /*036a*/ 	.byte	0x3f
	.zero		1


	//   ....[44]....
        /*036c*/ 	.word	0x00008f50
        /*0370*/ 	.word	0x00000007
        /*0374*/ 	.word	0x00000000
        /*0378*/ 	.short	0x010a
        /*037a*/ 	.byte	0x3f
	.zero		1


	//   ....[45]....
        /*037c*/ 	.word	0x00008fe0
        /*0380*/ 	.word	0x00000006
        /*0384*/ 	.word	0x00000000
        /*0388*/ 	.short	0x010a
        /*038a*/ 	.byte	0x3f
	.zero		1


	//   ....[46]....
        /*038c*/ 	.word	0x00009070
        /*0390*/ 	.word	0x00000009
        /*0394*/ 	.word	0x00000000
        /*0398*/ 	.short	0x010a
        /*039a*/ 	.byte	0x3f
	.zero		1


	//   ....[47]....
        /*039c*/ 	.word	0x00009100
        /*03a0*/ 	.word	0x00000006
        /*03a4*/ 	.word	0x00000000
        /*03a8*/ 	.short	0x010a
        /*03aa*/ 	.byte	0x3f
	.zero		1


	//   ....[48]....
        /*03ac*/ 	.word	0x00009190
        /*03b0*/ 	.word	0x00000009
        /*03b4*/ 	.word	0x00000000
        /*03b8*/ 	.short	0x010a
        /*03ba*/ 	.byte	0x3f
	.zero		1


	//   ....[49]....
        /*03bc*/ 	.word	0x00009220
        /*03c0*/ 	.word	0x00000006
        /*03c4*/ 	.word	0x00000000
        /*03c8*/ 	.short	0x010a
        /*03ca*/ 	.byte	0x3f
	.zero		1


	//   ....[50]....
        /*03cc*/ 	.word	0x000092b0
        /*03d0*/ 	.word	0x00000009
        /*03d4*/ 	.word	0x00000000
        /*03d8*/ 	.short	0x010a
        /*03da*/ 	.byte	0x3f
	.zero		1


	//   ....[51]....
        /*03dc*/ 	.word	0x00009340
        /*03e0*/ 	.word	0x00000008
        /*03e4*/ 	.word	0x00000000
        /*03e8*/ 	.short	0x010a
        /*03ea*/ 	.byte	0x3f
	.zero		1


	//   ....[52]....
        /*03ec*/ 	.word	0x000093d0
        /*03f0*/ 	.word	0x0000000b
        /*03f4*/ 	.word	0x00000000
        /*03f8*/ 	.short	0x010a
        /*03fa*/ 	.byte	0x3f
	.zero		1


	//   ....[53]....
        /*03fc*/ 	.word	0x00009460
        /*0400*/ 	.word	0x00000003
        /*0404*/ 	.word	0x00000000
        /*0408*/ 	.short	0x010a
        /*040a*/ 	.byte	0x3f
	.zero		1


	//   ....[54]....
        /*040c*/ 	.word	0x000094d0
        /*0410*/ 	.word	0x00000003
        /*0414*/ 	.word	0xfffffff8
        /*0418*/ 	.short	0x010a
        /*041a*/ 	.byte	0x3f
	.zero		1


	//   ....[55]....
        /*041c*/ 	.word	0x00009590
        /*0420*/ 	.word	0x00000003
        /*0424*/ 	.word	0x00000000
        /*0428*/ 	.short	0x010a
        /*042a*/ 	.byte	0x3f
	.zero		1


	//   ....[56]....
        /*042c*/ 	.word	0x000095e0
        /*0430*/ 	.word	0x00000003
        /*0434*/ 	.word	0x00000000
        /*0438*/ 	.short	0x010a
        /*043a*/ 	.byte	0x3f
	.zero		1


	//   ....[57]....
        /*043c*/ 	.word	0x00009630
        /*0440*/ 	.word	0x0000000e
        /*0444*/ 	.word	0x00000000
        /*0448*/ 	.short	0x010a
        /*044a*/ 	.byte	0x3f
	.zero		1


	//   ....[58]....
        /*044c*/ 	.word	0x00009690
        /*0450*/ 	.word	0x00000003
        /*0454*/ 	.word	0x00000008
        /*0458*/ 	.short	0x010a
        /*045a*/ 	.byte	0x3f
	.zero		1


	//   ....[59]....
        /*045c*/ 	.word	0x000096e0
        /*0460*/ 	.word	0x00000006
        /*0464*/ 	.word	0x00000058
        /*0468*/ 	.short	0x010a
        /*046a*/ 	.byte	0x3f
	.zero		1


	//   ....[60]....
        /*046c*/ 	.word	0x00009830
        /*0470*/ 	.word	0x00000005
        /*0474*/ 	.word	0x00000000
        /*0478*/ 	.short	0x010a
        /*047a*/ 	.byte	0x3f
	.zero		1


	//   ....[61]....
        /*047c*/ 	.word	0x00009880
        /*0480*/ 	.word	0x00000007
        /*0484*/ 	.word	0x00000000
        /*0488*/ 	.short	0x010a
        /*048a*/ 	.byte	0x3f
	.zero		1


	//   ....[62]....
        /*048c*/ 	.word	0x000098d0
        /*0490*/ 	.word	0x00000006
        /*0494*/ 	.word	0x00000000
        /*0498*/ 	.short	0x010a
        /*049a*/ 	.byte	0x3f
	.zero		1


	//   ....[63]....
        /*049c*/ 	.word	0x00009920
        /*04a0*/ 	.word	0x00000009
        /*04a4*/ 	.word	0x00000000
        /*04a8*/ 	.short	0x010a
        /*04aa*/ 	.byte	0x3f
	.zero		1


	//   ....[64]....
        /*04ac*/ 	.word	0x00009970
        /*04b0*/ 	.word	0x00000006
        /*04b4*/ 	.word	0x00000000
        /*04b8*/ 	.short	0x010a
        /*04ba*/ 	.byte	0x3f
	.zero		1


	//   ....[65]....
        /*04bc*/ 	.word	0x000099c0
        /*04c0*/ 	.word	0x00000009
        /*04c4*/ 	.word	0x00000000
        /*04c8*/ 	.short	0x010a
        /*04ca*/ 	.byte	0x3f
	.zero		1


	//   ....[66]....
        /*04cc*/ 	.word	0x00009a10
        /*04d0*/ 	.word	0x00000006
        /*04d4*/ 	.word	0x00000000
        /*04d8*/ 	.short	0x010a
        /*04da*/ 	.byte	0x3f
	.zero		1


	//   ....[67]....
        /*04dc*/ 	.word	0x00009a60
        /*04e0*/ 	.word	0x00000009
        /*04e4*/ 	.word	0x00000000
        /*04e8*/ 	.short	0x010a
        /*04ea*/ 	.byte	0x3f
	.zero		1


	//   ....[68]....
        /*04ec*/ 	.word	0x00009ab0
        /*04f0*/ 	.word	0x00000008
        /*04f4*/ 	.word	0x00000000
        /*04f8*/ 	.short	0x010a
        /*04fa*/ 	.byte	0x3f
	.zero		1


	//   ....[69]....
        /*04fc*/ 	.word	0x00009b00
        /*0500*/ 	.word	0x0000000b
        /*0504*/ 	.word	0x00000000
        /*0508*/ 	.short	0x010a
        /*050a*/ 	.byte	0x3f
	.zero		1


	//----- nvinfo : EIATTR_NUM_MBARRIERS
	.align		4
.L_36:
        /*050c*/ 	.byte	0x03, 0x38
        /*050e*/ 	.short	0x001c


	//----- nvinfo : EIATTR_EXIT_INSTR_OFFSETS
	.align		4
        /*0510*/ 	.byte	0x04, 0x1c
        /*0512*/ 	.short	(.L_38 - .L_37)


	//   ....[0]....
.L_37:
        /*0514*/ 	.word	0x000012c0


	//   ....[1]....
        /*0518*/ 	.word	0x00001320


	//   ....[2]....
        /*051c*/ 	.word	0x00007e20


	//   ....[3]....
        /*0520*/ 	.word	0x00007e50


	//   ....[4]....
        /*0524*/ 	.word	0x000094b0


	//----- nvinfo : EIATTR_MAX_THREADS
	.align		4
.L_38:
        /*0528*/ 	.byte	0x04, 0x05
        /*052a*/ 	.short	(.L_40 - .L_39)
.L_39:
        /*052c*/ 	.word	0x00000180
        /*0530*/ 	.word	0x00000001
        /*0534*/ 	.word	0x00000001


	//----- nvinfo : EIATTR_CRS_STACK_SIZE
	.align		4
.L_40:
        /*0538*/ 	.byte	0x04, 0x1e
        /*053a*/ 	.short	(.L_42 - .L_41)
.L_41:
        /*053c*/ 	.word	0x00000000


	//----- nvinfo : EIATTR_CBANK_PARAM_SIZE
	.align		4
.L_42:
        /*0540*/ 	.byte	0x03, 0x19
        /*0542*/ 	.short	0x0670


	//----- nvinfo : EIATTR_PARAM_CBANK
	.align		4
        /*0544*/ 	.byte	0x04, 0x0a
        /*0546*/ 	.short	(.L_44 - .L_43)
	.align		4
.L_43:
        /*0548*/ 	.word	index@(.nv.constant0._ZN7cutlass13device_kernelINS_4gemm6kernel13GemmUniversalIN4cute5tupleIJiiiiEEENS1_10collective13CollectiveMmaINS1_49MainloopSm90TmaGmmaRmemAWarpSpecializedMixedInputILi11ENS5_IJNS4_1CILi1EEESB_SB_EEENS1_32KernelTmaWarpSpecializedPingpongEEENS5_IJNSA_ILi64EEENSA_ILi128EEESF_EEENS_10bfloat16_tENS5_IJlSB_lEEENS5_IJNS_12float_e4m3_tEEEESJ_NS4_8TiledMMAINS4_8MMA_AtomIJNS4_4SM904GMMA28MMA_64x128x16_F32BF16BF16_RSILNSP_5MajorE0ELSR_0ELNSP_7ScaleInE1ELSS_1EEEEEENS4_6LayoutISC_NS5_IJNSA_ILi0EEESW_SW_EEEEENS5_IJNS4_10UnderscoreESZ_SZ_EEEEENS4_13SM90_TMA_LOADENS4_14ComposedLayoutINS4_7SwizzleILi3ELi4ELi3EEENS4_18smem_ptr_flag_bitsILi16EEENSV_INS5_IJNSA_ILi8EEESF_EEENS5_IJSF_SB_EEEEEEEvNS4_8identityES12_NS13_INS14_ILi2ELi4ELi3EEENS16_ILi8EEES1B_EENS4_9Copy_AtomIJNS4_39AutoVectorizingCopyWithAssumedAlignmentILi128EEESK_EEES1D_EENS_8epilogue10collective6detail29Sm90TmaWarpSpecializedAdapterINS1N_15DefaultEpilogueISI_SJ_SJ_NS1M_6thread17LinearCombinationISI_Li1EffLNS1R_9ScaleType4KindE0ELNS_15FloatRoundStyleE2ESI_EENS1_15EpilogueDefaultEEEEEvvEEEEvNT_6ParamsE)
        /*054c*/ 	.short	0x0210
        /*054e*/ 	.short	0x0670


	//----- nvinfo : EIATTR_SW_WAR
	.align		4
.L_44:
        /*0550*/ 	.byte	0x04, 0x36
        /*0552*/ 	.short	(.L_46 - .L_45)
.L_45:
        /*0554*/ 	.word	0x00000008
.L_46:


//--------------------- .nv.callgraph             --------------------------
	.section	.nv.callgraph,"",@"SHT_CUDA_CALLGRAPH"
	.align	4
	.sectionentsize	8
	.align		4
        /*0000*/ 	.word	0x00000000
	.align		4
        /*0004*/ 	.word	0xffffffff
	.align		4
        /*0008*/ 	.word	index@(_ZN7cutlass13device_kernelINS_4gemm6kernel13GemmUniversalIN4cute5tupleIJiiiiEEENS1_10collective13CollectiveMmaINS1_49MainloopSm90TmaGmmaRmemAWarpSpecializedMixedInputILi11ENS5_IJNS4_1CILi1EEESB_SB_EEENS1_32KernelTmaWarpSpecializedPingpongEEENS5_IJNSA_ILi64EEENSA_ILi128EEESF_EEENS_10bfloat16_tENS5_IJlSB_lEEENS5_IJNS_12float_e4m3_tEEEESJ_NS4_8TiledMMAINS4_8MMA_AtomIJNS4_4SM904GMMA28MMA_64x128x16_F32BF16BF16_RSILNSP_5MajorE0ELSR_0ELNSP_7ScaleInE1ELSS_1EEEEEENS4_6LayoutISC_NS5_IJNSA_ILi0EEESW_SW_EEEEENS5_IJNS4_10UnderscoreESZ_SZ_EEEEENS4_13SM90_TMA_LOADENS4_14ComposedLayoutINS4_7SwizzleILi3ELi4ELi3EEENS4_18smem_ptr_flag_bitsILi16EEENSV_INS5_IJNSA_ILi8EEESF_EEENS5_IJSF_SB_EEEEEEEvNS4_8identityES12_NS13_INS14_ILi2ELi4ELi3EEENS16_ILi8EEES1B_EENS4_9Copy_AtomIJNS4_39AutoVectorizingCopyWithAssumedAlignmentILi128EEESK_EEES1D_EENS_8epilogue10collective6detail29Sm90TmaWarpSpecializedAdapterINS1N_15DefaultEpilogueISI_SJ_SJ_NS1M_6thread17LinearCombinationISI_Li1EffLNS1R_9ScaleType4KindE0ELNS_15FloatRoundStyleE2ESI_EENS1_15EpilogueDefaultEEEEEvvEEEEvNT_6ParamsE)
	.align		4
        /*000c*/ 	.word	index@(__assertfail)
	.align		4
        /*0010*/ 	.word	0x00000000
	.align		4
        /*0014*/ 	.word	0xfffffffe
	.align		4
        /*0018*/ 	.word	0x00000000
	.align		4
        /*001c*/ 	.word	0xfffffffd
	.align		4
        /*0020*/ 	.word	0x00000000
	.align		4
        /*0024*/ 	.word	0xfffffffc


//--------------------- .nv.constant4             --------------------------
	.section	.nv.constant4,"a",@progbits
	.align	8
	.align		8
.nv.constant4:
        /*0000*/ 	.dword	__assertfail
	.align		8
        /*0008*/ 	.dword	__unnamed_1
	.align		8
        /*0010*/ 	.dword	__unnamed_2
	.align		8
        /*0018*/ 	.dword	_ZN40_INTERNAL_2de04071_4_k_cu_df4c892f_332694cuda3std3__45__cpo5beginE
	.align		8
        /*0020*/ 	.dword	_ZN40_INTERNAL_2de04071_4_k_cu_df4c892f_332694cuda3std3__45__cpo3endE
	.align		8
        /*0028*/ 	.dword	_ZN40_INTERNAL_2de04071_4_k_cu_df4c892f_332694cuda3std3__45__cpo6cbeginE
	.align		8
        /*0030*/ 	.dword	_ZN40_INTERNAL_2de04071_4_k_cu_df4c892f_332694cuda3std3__45__cpo4cendE
	.align		8
        /*0038*/ 	.dword	_ZN40_INTERNAL_2de04071_4_k_cu_df4c892f_332694cuda3std3__442_GLOBAL__N__2de04071_4_k_cu_df4c892f_332696ignoreE
	.align		8
        /*0040*/ 	.dword	_ZN40_INTERNAL_2de04071_4_k_cu_df4c892f_332694cuda3std3__419piecewise_constructE
	.align		8
        /*0048*/ 	.dword	_ZN40_INTERNAL_2de04071_4_k_cu_df4c892f_332694cuda3std3__48in_placeE
	.align		8
        /*0050*/ 	.dword	_ZN40_INTERNAL_2de04071_4_k_cu_df4c892f_332694cuda3std6ranges3__45__cpo4swapE
	.align		8
        /*0058*/ 	.dword	_ZN40_INTERNAL_2de04071_4_k_cu_df4c892f_332694cuda3std6ranges3__45__cpo9iter_moveE
	.align		8
        /*0060*/ 	.dword	_ZN40_INTERNAL_2de04071_4_k_cu_df4c892f_332694cute7productE
	.align		8
        /*0068*/ 	.dword	_ZN40_INTERNAL_2de04071_4_k_cu_df4c892f_332694cute1_E
	.align		8
        /*0070*/ 	.dword	$str$24
	.align		8
        /*0078*/ 	.dword	$str$25


//--------------------- .text._ZN7cutlass13device_kernelINS_4gemm6kernel13GemmUniversalIN4cute5tupleIJiiiiEEENS1_10collective13CollectiveMmaINS1_49MainloopSm90TmaGmmaRmemAWarpSpecializedMixedInputILi11ENS5_IJNS4_1CILi1EEESB_SB_EEENS1_32KernelTmaWarpSpecializedPingpongEEENS5_IJNSA_ILi64EEENSA_ILi128EEESF_EEENS_10bfloat16_tENS5_IJlSB_lEEENS5_IJNS_12float_e4m3_tEEEESJ_NS4_8TiledMMAINS4_8MMA_AtomIJNS4_4SM904GMMA28MMA_64x128x16_F32BF16BF16_RSILNSP_5MajorE0ELSR_0ELNSP_7ScaleInE1ELSS_1EEEEEENS4_6LayoutISC_NS5_IJNSA_ILi0EEESW_SW_EEEEENS5_IJNS4_10UnderscoreESZ_SZ_EEEEENS4_13SM90_TMA_LOADENS4_14ComposedLayoutINS4_7SwizzleILi3ELi4ELi3EEENS4_18smem_ptr_flag_bitsILi16EEENSV_INS5_IJNSA_ILi8EEESF_EEENS5_IJSF_SB_EEEEEEEvNS4_8identityES12_NS13_INS14_ILi2ELi4ELi3EEENS16_ILi8EEES1B_EENS4_9Copy_AtomIJNS4_39AutoVectorizingCopyWithAssumedAlignmentILi128EEESK_EEES1D_EENS_8epilogue10collective6detail29Sm90TmaWarpSpecializedAdapterINS1N_15DefaultEpilogueISI_SJ_SJ_NS1M_6thread17LinearCombinationISI_Li1EffLNS1R_9ScaleType4KindE0ELNS_15FloatRoundStyleE2ESI_EENS1_15EpilogueDefaultEEEEEvvEEEEvNT_6ParamsE --------------------------
	.section	.text._ZN7cutlass13device_kernelINS_4gemm6kernel13GemmUniversalIN4cute5tupleIJiiiiEEENS1_10collective13CollectiveMmaINS1_49MainloopSm90TmaGmmaRmemAWarpSpecializedMixedInputILi11ENS5_IJNS4_1CILi1EEESB_SB_EEENS1_32KernelTmaWarpSpecializedPingpongEEENS5_IJNSA_ILi64EEENSA_ILi128EEESF_EEENS_10bfloat16_tENS5_IJlSB_lEEENS5_IJNS_12float_e4m3_tEEEESJ_NS4_8TiledMMAINS4_8MMA_AtomIJNS4_4SM904GMMA28MMA_64x128x16_F32BF16BF16_RSILNSP_5MajorE0ELSR_0ELNSP_7ScaleInE1ELSS_1EEEEEENS4_6LayoutISC_NS5_IJNSA_ILi0EEESW_SW_EEEEENS5_IJNS4_10UnderscoreESZ_SZ_EEEEENS4_13SM90_TMA_LOADENS4_14ComposedLayoutINS4_7SwizzleILi3ELi4ELi3EEENS4_18smem_ptr_flag_bitsILi16EEENSV_INS5_IJNSA_ILi8EEESF_EEENS5_IJSF_SB_EEEEEEEvNS4_8identityES12_NS13_INS14_ILi2ELi4ELi3EEENS16_ILi8EEES1B_EENS4_9Copy_AtomIJNS4_39AutoVectorizingCopyWithAssumedAlignmentILi128EEESK_EEES1D_EENS_8epilogue10collective6detail29Sm90TmaWarpSpecializedAdapterINS1N_15DefaultEpilogueISI_SJ_SJ_NS1M_6thread17LinearCombinationISI_Li1EffLNS1R_9ScaleType4KindE0ELNS_15FloatRoundStyleE2ESI_EENS1_15EpilogueDefaultEEEEEvvEEEEvNT_6ParamsE,"ax",@progbits
	.align	128
.text._ZN7cutlass13device_kernelINS_4gemm6kernel13GemmUniversalIN4cute5tupleIJiiiiEEENS1_10collective13CollectiveMmaINS1_49MainloopSm90TmaGmmaRmemAWarpSpecializedMixedInputILi11ENS5_IJNS4_1CILi1EEESB_SB_EEENS1_32KernelTmaWarpSpecializedPingpongEEENS5_IJNSA_ILi64EEENSA_ILi128EEESF_EEENS_10bfloat16_tENS5_IJlSB_lEEENS5_IJNS_12float_e4m3_tEEEESJ_NS4_8TiledMMAINS4_8MMA_AtomIJNS4_4SM904GMMA28MMA_64x128x16_F32BF16BF16_RSILNSP_5MajorE0ELSR_0ELNSP_7ScaleInE1ELSS_1EEEEEENS4_6LayoutISC_NS5_IJNSA_ILi0EEESW_SW_EEEEENS5_IJNS4_10UnderscoreESZ_SZ_EEEEENS4_13SM90_TMA_LOADENS4_14ComposedLayoutINS4_7SwizzleILi3ELi4ELi3EEENS4_18smem_ptr_flag_bitsILi16EEENSV_INS5_IJNSA_ILi8EEESF_EEENS5_IJSF_SB_EEEEEEEvNS4_8identityES12_NS13_INS14_ILi2ELi4ELi3EEENS16_ILi8EEES1B_EENS4_9Copy_AtomIJNS4_39AutoVectorizingCopyWithAssumedAlignmentILi128EEESK_EEES1D_EENS_8epilogue10collective6detail29Sm90TmaWarpSpecializedAdapterINS1N_15DefaultEpilogueISI_SJ_SJ_NS1M_6thread17LinearCombinationISI_Li1EffLNS1R_9ScaleType4KindE0ELNS_15FloatRoundStyleE2ESI_EENS1_15EpilogueDefaultEEEEEvvEEEEvNT_6ParamsE:
        .type           _ZN7cutlass13device_kernelINS_4gemm6kernel13GemmUniversalIN4cute5tupleIJiiiiEEENS1_10collective13CollectiveMmaINS1_49MainloopSm90TmaGmmaRmemAWarpSpecializedMixedInputILi11ENS5_IJNS4_1CILi1EEESB_SB_EEENS1_32KernelTmaWarpSpecializedPingpongEEENS5_IJNSA_ILi64EEENSA_ILi128EEESF_EEENS_10bfloat16_tENS5_IJlSB_lEEENS5_IJNS_12float_e4m3_tEEEESJ_NS4_8TiledMMAINS4_8MMA_AtomIJNS4_4SM904GMMA28MMA_64x128x16_F32BF16BF16_RSILNSP_5MajorE0ELSR_0ELNSP_7ScaleInE1ELSS_1EEEEEENS4_6LayoutISC_NS5_IJNSA_ILi0EEESW_SW_EEEEENS5_IJNS4_10UnderscoreESZ_SZ_EEEEENS4_13SM90_TMA_LOADENS4_14ComposedLayoutINS4_7SwizzleILi3ELi4ELi3EEENS4_18smem_ptr_flag_bitsILi16EEENSV_INS5_IJNSA_ILi8EEESF_EEENS5_IJSF_SB_EEEEEEEvNS4_8identityES12_NS13_INS14_ILi2ELi4ELi3EEENS16_ILi8EEES1B_EENS4_9Copy_AtomIJNS4_39AutoVectorizingCopyWithAssumedAlignmentILi128EEESK_EEES1D_EENS_8epilogue10collective6detail29Sm90TmaWarpSpecializedAdapterINS1N_15DefaultEpilogueISI_SJ_SJ_NS1M_6thread17LinearCombinationISI_Li1EffLNS1R_9ScaleType4KindE0ELNS_15FloatRoundStyleE2ESI_EENS1_15EpilogueDefaultEEEEEvvEEEEvNT_6ParamsE,@function
        .size           _ZN7cutlass13device_kernelINS_4gemm6kernel13GemmUniversalIN4cute5tupleIJiiiiEEENS1_10collective13CollectiveMmaINS1_49MainloopSm90TmaGmmaRmemAWarpSpecializedMixedInputILi11ENS5_IJNS4_1CILi1EEESB_SB_EEENS1_32KernelTmaWarpSpecializedPingpongEEENS5_IJNSA_ILi64EEENSA_ILi128EEESF_EEENS_10bfloat16_tENS5_IJlSB_lEEENS5_IJNS_12float_e4m3_tEEEESJ_NS4_8TiledMMAINS4_8MMA_AtomIJNS4_4SM904GMMA28MMA_64x128x16_F32BF16BF16_RSILNSP_5MajorE0ELSR_0ELNSP_7ScaleInE1ELSS_1EEEEEENS4_6LayoutISC_NS5_IJNSA_ILi0EEESW_SW_EEEEENS5_IJNS4_10UnderscoreESZ_SZ_EEEEENS4_13SM90_TMA_LOADENS4_14ComposedLayoutINS4_7SwizzleILi3ELi4ELi3EEENS4_18smem_ptr_flag_bitsILi16EEENSV_INS5_IJNSA_ILi8EEESF_EEENS5_IJSF_SB_EEEEEEEvNS4_8identityES12_NS13_INS14_ILi2ELi4ELi3EEENS16_ILi8EEES1B_EENS4_9Copy_AtomIJNS4_39AutoVectorizingCopyWithAssumedAlignmentILi128EEESK_EEES1D_EENS_8epilogue10collective6detail29Sm90TmaWarpSpecializedAdapterINS1N_15DefaultEpilogueISI_SJ_SJ_NS1M_6thread17LinearCombinationISI_Li1EffLNS1R_9ScaleType4KindE0ELNS_15FloatRoundStyleE2ESI_EENS1_15EpilogueDefaultEEEEEvvEEEEvNT_6ParamsE,(.L_x_228 - _ZN7cutlass13device_kernelINS_4gemm6kernel13GemmUniversalIN4cute5tupleIJiiiiEEENS1_10collective13CollectiveMmaINS1_49MainloopSm90TmaGmmaRmemAWarpSpecializedMixedInputILi11ENS5_IJNS4_1CILi1EEESB_SB_EEENS1_32KernelTmaWarpSpecializedPingpongEEENS5_IJNSA_ILi64EEENSA_ILi128EEESF_EEENS_10bfloat16_tENS5_IJlSB_lEEENS5_IJNS_12float_e4m3_tEEEESJ_NS4_8TiledMMAINS4_8MMA_AtomIJNS4_4SM904GMMA28MMA_64x128x16_F32BF16BF16_RSILNSP_5MajorE0ELSR_0ELNSP_7ScaleInE1ELSS_1EEEEEENS4_6LayoutISC_NS5_IJNSA_ILi0EEESW_SW_EEEEENS5_IJNS4_10UnderscoreESZ_SZ_EEEEENS4_13SM90_TMA_LOADENS4_14ComposedLayoutINS4_7SwizzleILi3ELi4ELi3EEENS4_18smem_ptr_flag_bitsILi16EEENSV_INS5_IJNSA_ILi8EEESF_EEENS5_IJSF_SB_EEEEEEEvNS4_8identityES12_NS13_INS14_ILi2ELi4ELi3EEENS16_ILi8EEES1B_EENS4_9Copy_AtomIJNS4_39AutoVectorizingCopyWithAssumedAlignmentILi128EEESK_EEES1D_EENS_8epilogue10collective6detail29Sm90TmaWarpSpecializedAdapterINS1N_15DefaultEpilogueISI_SJ_SJ_NS1M_6thread17LinearCombinationISI_Li1EffLNS1R_9ScaleType4KindE0ELNS_15FloatRoundStyleE2ESI_EENS1_15EpilogueDefaultEEEEEvvEEEEvNT_6ParamsE)
        .other          _ZN7cutlass13device_kernelINS_4gemm6kernel13GemmUniversalIN4cute5tupleIJiiiiEEENS1_10collective13CollectiveMmaINS1_49MainloopSm90TmaGmmaRmemAWarpSpecializedMixedInputILi11ENS5_IJNS4_1CILi1EEESB_SB_EEENS1_32KernelTmaWarpSpecializedPingpongEEENS5_IJNSA_ILi64EEENSA_ILi128EEESF_EEENS_10bfloat16_tENS5_IJlSB_lEEENS5_IJNS_12float_e4m3_tEEEESJ_NS4_8TiledMMAINS4_8MMA_AtomIJNS4_4SM904GMMA28MMA_64x128x16_F32BF16BF16_RSILNSP_5MajorE0ELSR_0ELNSP_7ScaleInE1ELSS_1EEEEEENS4_6LayoutISC_NS5_IJNSA_ILi0EEESW_SW_EEEEENS5_IJNS4_10UnderscoreESZ_SZ_EEEEENS4_13SM90_TMA_LOADENS4_14ComposedLayoutINS4_7SwizzleILi3ELi4ELi3EEENS4_18smem_ptr_flag_bitsILi16EEENSV_INS5_IJNSA_ILi8EEESF_EEENS5_IJSF_SB_EEEEEEEvNS4_8identityES12_NS13_INS14_ILi2ELi4ELi3EEENS16_ILi8EEES1B_EENS4_9Copy_AtomIJNS4_39AutoVectorizingCopyWithAssumedAlignmentILi128EEESK_EEES1D_EENS_8epilogue10collective6detail29Sm90TmaWarpSpecializedAdapterINS1N_15DefaultEpilogueISI_SJ_SJ_NS1M_6thread17LinearCombinationISI_Li1EffLNS1R_9ScaleType4KindE0ELNS_15FloatRoundStyleE2ESI_EENS1_15EpilogueDefaultEEEEEvvEEEEvNT_6ParamsE,@"STO_CUDA_ENTRY STV_DEFAULT"
_ZN7cutlass13device_kernelINS_4gemm6kernel13GemmUniversalIN4cute5tupleIJiiiiEEENS1_10collective13CollectiveMmaINS1_49MainloopSm90TmaGmmaRmemAWarpSpecializedMixedInputILi11ENS5_IJNS4_1CILi1EEESB_SB_EEENS1_32KernelTmaWarpSpecializedPingpongEEENS5_IJNSA_ILi64EEENSA_ILi128EEESF_EEENS_10bfloat16_tENS5_IJlSB_lEEENS5_IJNS_12float_e4m3_tEEEESJ_NS4_8TiledMMAINS4_8MMA_AtomIJNS4_4SM904GMMA28MMA_64x128x16_F32BF16BF16_RSILNSP_5MajorE0ELSR_0ELNSP_7ScaleInE1ELSS_1EEEEEENS4_6LayoutISC_NS5_IJNSA_ILi0EEESW_SW_EEEEENS5_IJNS4_10UnderscoreESZ_SZ_EEEEENS4_13SM90_TMA_LOADENS4_14ComposedLayoutINS4_7SwizzleILi3ELi4ELi3EEENS4_18smem_ptr_flag_bitsILi16EEENSV_INS5_IJNSA_ILi8EEESF_EEENS5_IJSF_SB_EEEEEEEvNS4_8identityES12_NS13_INS14_ILi2ELi4ELi3EEENS16_ILi8EEES1B_EENS4_9Copy_AtomIJNS4_39AutoVectorizingCopyWithAssumedAlignmentILi128EEESK_EEES1D_EENS_8epilogue10collective6detail29Sm90TmaWarpSpecializedAdapterINS1N_15DefaultEpilogueISI_SJ_SJ_NS1M_6thread17LinearCombinationISI_Li1EffLNS1R_9ScaleType4KindE0ELNS_15FloatRoundStyleE2ESI_EENS1_15EpilogueDefaultEEEEEvvEEEEvNT_6ParamsE:
[----:B------:R-:W0:Y:S01]  /*0000*/  LDC R1, c[0x0][0x28] ;  /* 0x00000a00ff017b82 */ /* 0x000e220000000800 */
[----:B------:R-:W1:Y:S01]  /*0010*/  S2R R0, SR_TID.X ;  /* 0x0000000000007919 */ /* 0x000e620000002100 */
[----:B------:R-:W-:Y:S01]  /*0020*/  ELECT P0, URZ, PT ;  /* 0x00000000003f782f */ /* 0x000fe20003800000 */
[----:B------:R-:W-:Y:S01]  /*0030*/  BSSY B0, `(.L_x_0) ;  /* 0x0000014000007945 */ /* 0x000fe20003800000 */
[----:B-1----:R-:W-:-:S05]  /*0040*/  SHF.R.U32.HI R2, RZ, 0x5, R0 ;  /* 0x00000005ff027819 */ /* 0x002fca0000011600 */
[----:B------:R-:W1:Y:S02]  /*0050*/  SHFL.IDX PT, R3, R2, RZ, 0x1f ;  /* 0x00001fff02037589 */ /* 0x000e6400000e0000 */
[----:B-1----:R-:W-:Y:S02]  /*0060*/  R2UR UR4, R3 ;  /* 0x00000000030472ca */ /* 0x002fe400000e0000 */
[----:B------:R-:W-:-:S05]  /*0070*/  SHF.R.U32.HI R3, RZ, 0x7, R0 ;  /* 0x00000007ff037819 */ /* 0x000fca0000011600 */
[----:B------:R1:W2:Y:S06]  /*0080*/  SHFL.IDX PT, R4, R3, RZ, 0x1f ;  /* 0x00001fff03047589 */ /* 0x0002ac00000e0000 */
[----:B------:R-:W-:Y:S02]  /*0090*/  USHF.R.S32.HI UR5, URZ, 0x1f, UR4 ;  /* 0x0000001f3f057899 */ /* 0x000fe40008011404 */
[----:B------:R-:W-:Y:S02]  /*00a0*/  ISETP.NE.OR P0, PT, RZ, UR4, !P0 ;  /* 0x00000004ff007c0c */ /* 0x000fe4000c705670 */
[----:B------:R-:W-:-:S04]  /*00b0*/  ULEA.HI UR5, UR5, UR4, URZ, 0x2 ;  /* 0x0000000405057291 */ /* 0x000fc8000f8f103f */
[----:B------:R-:W-:-:S04]  /*00c0*/  ULOP3.LUT UR5, UR5, 0xfffffffc, URZ, 0xc0, !UPT ;  /* 0xfffffffc05057892 */ /* 0x000fc8000f8ec03f */
[----:B------:R-:W-:-:S03]  /*00d0*/  UIADD3 UR4, UR4, -UR5, URZ ;  /* 0x8000000504047290 */ /* 0x000fc6000fffe03f */
[----:B01----:R-:W-:Y:S09]  /*00e0*/  @P0 BRA `(.L_x_1) ;  /* 0x0000000000200947 */ /* 0x003ff20003800000 */
[----:B------:R-:W-:Y:S02]  /*00f0*/  ULDC.64 UR6, c[0x0][0x198] ;  /* 0x0000660000067ab9 */ /* 0x000fe40000000a00 */
[----:B------:R-:W-:Y:S02]  /*0100*/  UIADD3 UR8, UP0, UR6, 0xf0, URZ ;  /* 0x000000f006087890 */ /* 0x000fe4000ff1e03f */
[----:B------:R-:W-:Y:S02]  /*0110*/  UIADD3 UR6, UP1, UR6, 0x1f0, URZ ;  /* 0x000001f006067890 */ /* 0x000fe4000ff3e03f */
[----:B------:R-:W-:Y:S02]  /*0120*/  UIADD3.X UR9, URZ, UR7, URZ, UP0, !UPT ;  /* 0x000000073f097290 */ /* 0x000fe400087fe43f */
[----:B------:R-:W-:-:S07]  /*0130*/  UIADD3.X UR7, URZ, UR7, URZ, UP1, !UPT ;  /* 0x000000073f077290 */ /* 0x000fce0008ffe43f */
[----:B------:R0:W-:Y:S02]  /*0140*/  UTMACCTL.PF [UR8] ;  /* 0x00000000080079b9 */ /* 0x0001e40008040000 */
[----:B------:R0:W-:Y:S02]  /*0150*/  UTMACCTL.PF [UR6] ;  /* 0x00000000060079b9 */ /* 0x0001e40008040000 */
[----:B0-----:R-:W-:Y:S01]  /*0160*/  NOP ;  /* 0x0000000000007918 */ /* 0x001fe20000000000 */
.L_x_1:
[----:B------:R-:W-:Y:S05]  /*0170*/  BSYNC B0 ;  /* 0x0000000000007941 */ /* 0x000fea0003800000 */
.L_x_0:
[----:B------:R-:W0:Y:S01]  /*0180*/  SHFL.IDX PT, R5, R2, RZ, 0x1f ;  /* 0x00001fff02057589 */ /* 0x000e2200000e0000 */
[----:B--2---:R-:W-:Y:S01]  /*0190*/  R2UR UR13, R4 ;  /* 0x00000000040d72ca */ /* 0x004fe200000e0000 */
[----:B------:R-:W-:-:S04]  /*01a0*/  UISETP.NE.AND UP0, UPT, UR4, 0x3, UPT ;  /* 0x000000030400788c */ /* 0x000fc8000bf05270 */
[----:B------:R-:W-:-:S08]  /*01b0*/  UISETP.EQ.OR UP0, UPT, UR4, URZ, !UP0 ;  /* 0x0000003f0400728c */ /* 0x000fd0000c702670 */
[----:B------:R-:W-:Y:S02]  /*01c0*/  UIADD3 UR12, UR13, -0x1, URZ ;  /* 0xffffffff0d0c7890 */ /* 0x000fe4000fffe03f */
[----:B------:R-:W-:Y:S02]  /*01d0*/  UISETP.EQ.AND UP0, UPT, UR13, URZ, UP0 ;  /* 0x0000003f0d00728c */ /* 0x000fe40008702270 */
[----:B------:R-:W-:Y:S02]  /*01e0*/  UISETP.GE.U32.AND UP1, UPT, UR12, 0x2, UPT ;  /* 0x000000020c00788c */ /* 0x000fe4000bf26070 */
[----:B------:R-:W-:Y:S01]  /*01f0*/  USEL UR37, URZ, 0x1, !UP0 ;  /* 0x000000013f257887 */ /* 0x000fe2000c000000 */
[----:B0-----:R-:W-:-:S03]  /*0200*/  ISETP.NE.AND P0, PT, R5, RZ, PT ;  /* 0x000000ff0500720c */ /* 0x001fc60003f05270 */
[----:B------:R-:W-:-:S10]  /*0210*/  USEL UR37, UR37, 0x2, UP1 ;  /* 0x0000000225257887 */ /* 0x000fd40008800000 */
[----:B------:R-:W-:Y:S05]  /*0220*/  @P0 BRA `(.L_x_2) ;  /* 0x00000000009c0947 */ /* 0x000fea0003800000 */
[----:B------:R-:W-:Y:S01]  /*0230*/  ELECT P0, URZ, PT ;  /* 0x00000000003f782f */ /* 0x000fe20003800000 */
[----:B------:R-:W-:-:S12]  /*0240*/  BSSY B0, `(.L_x_2) ;  /* 0x0000025000007945 */ /* 0x000fd80003800000 */
[----:B------:R-:W-:Y:S05]  /*0250*/  @!P0 BRA `(.L_x_3) ;  /* 0x00000000008c8947 */ /* 0x000fea0003800000 */
[----:B------:R-:W0:Y:S01]  /*0260*/  S2UR UR6, SR_CgaCtaId ;  /* 0x00000000000679c3 */ /* 0x000e220000008800 */
[----:B------:R-:W-:Y:S01]  /*0270*/  UMOV UR5, 0x400 ;  /* 0x0000040000057882 */ /* 0x000fe20000000000 */
[----:B------:R-:W-:Y:S01]  /*0280*/  UMOV UR7, 0x1 ;  /* 0x0000000100077882 */ /* 0x000fe20000000000 */
[----:B------:R-:W-:Y:S02]  /*0290*/  UMOV UR8, 0x80 ;  /* 0x0000008000087882 */ /* 0x000fe40000000000 */
[----:B------:R-:W-:-:S04]  /*02a0*/  UIADD3 UR8, -UR8, 0x100000, URZ ;  /* 0x0010000008087890 */ /* 0x000fc8000fffe13f */
[----:B------:R-:W-:Y:S02]  /*02b0*/  USHF.L.U32 UR9, UR8, 0xb, URZ ;  /* 0x0000000b08097899 */ /* 0x000fe4000800063f */
[----:B------:R-:W-:Y:S02]  /*02c0*/  USHF.L.U32 UR8, UR8, 0x1, URZ ;  /* 0x0000000108087899 */ /* 0x000fe4000800063f */
[----:B0-----:R-:W-:Y:S02]  /*02d0*/  ULEA UR5, UR6, UR5, 0x18 ;  /* 0x0000000506057291 */ /* 0x001fe4000f8ec03f */
[----:B------:R-:W-:-:S04]  /*02e0*/  UIADD3 UR6, -UR7, 0x100000, URZ ;  /* 0x0010000007067890 */ /* 0x000fc8000fffe13f */
[----:B------:R-:W-:Y:S02]  /*02f0*/  USHF.L.U32 UR7, UR6, 0xb, URZ ;  /* 0x0000000b06077899 */ /* 0x000fe4000800063f */
[----:B------:R-:W-:Y:S01]  /*0300*/  USHF.L.U32 UR6, UR6, 0x1, URZ ;  /* 0x0000000106067899 */ /* 0x000fe2000800063f */
[----:B------:R-:W0:Y:S11]  /*0310*/  FENCE.VIEW.ASYNC.S ;  /* 0x00000000000073c6 */ /* 0x000e360000000000 */
[----:B0-----:R0:W1:Y:S01]  /*0320*/  SYNCS.EXCH.64 URZ, [UR5], UR6 ;  /* 0x00000006053f75b2 */ /* 0x0010620008000100 */
[----:B------:R0:W2:Y:S01]  /*0330*/  SYNCS.EXCH.64 URZ, [UR5+0x58], UR8 ;  /* 0x00005808053f75b2 */ /* 0x0000a20008000100 */
[----:B------:R0:W3:Y:S01]  /*0340*/  SYNCS.EXCH.64 URZ, [UR5+0x8], UR6 ;  /* 0x00000806053f75b2 */ /* 0x0000e20008000100 */
[----:B------:R0:W4:Y:S01]  /*0350*/  SYNCS.EXCH.64 URZ, [UR5+0x60], UR8 ;  /* 0x00006008053f75b2 */ /* 0x0001220008000100 */
[----:B------:R0:W0:Y:S01]  /*0360*/  SYNCS.EXCH.64 URZ, [UR5+0x10], UR6 ;  /* 0x00001006053f75b2 */ /* 0x0000220008000100 */
        /* <DEDUP_REMOVED lines=17> */
[----:B------:R-:W-:Y:S01]  /*0480*/  NOP ;  /* 0x0000000000007918 */ /* 0x000fe20000000000 */
.L_x_3:
[----:B0-----:R-:W-:Y:S05]  /*0490*/  BSYNC B0 ;  /* 0x0000000000007941 */ /* 0x001fea0003800000 */
.L_x_2:
[----:B------:R-:W0:Y:S01]  /*04a0*/  SHFL.IDX PT, R5, R2, RZ, 0x1f ;  /* 0x00001fff02057589 */ /* 0x000e2200000e0000 */
[----:B------:R-:W-:Y:S01]  /*04b0*/  ELECT P0, URZ, PT ;  /* 0x00000000003f782f */ /* 0x000fe20003800000 */
[----:B------:R-:W-:Y:S01]  /*04c0*/  NOP ;  /* 0x0000000000007918 */ /* 0x000fe20000000000 */
[----:B------:R-:W-:Y:S01]  /*04d0*/  ELECT P1, URZ, PT ;  /* 0x00000000003f782f */ /* 0x000fe20003820000 */
[----:B------:R-:W5:Y:S01]  /*04e0*/  SHFL.IDX PT, R4, R2, RZ, 0x1f ;  /* 0x00001fff02047589 */ /* 0x000f6200000e0000 */
[----:B------:R-:W-:Y:S01]  /*04f0*/  UMOV UR6, 0x20 ;  /* 0x0000002000067882 */ /* 0x000fe20000000000 */
[----:B------:R-:W-:Y:S01]  /*0500*/  UMOV UR9, 0x80 ;  /* 0x0000008000097882 */ /* 0x000fe20000000000 */
[----:B------:R-:W-:Y:S01]  /*0510*/  NOP ;  /* 0x0000000000007918 */ /* 0x000fe20000000000 */
[----:B------:R1:W2:Y:S01]  /*0520*/  SHFL.IDX PT, R2, R3, RZ, 0x1f ;  /* 0x00001fff03027589 */ /* 0x0002a200000e0000 */
[----:B------:R-:W-:Y:S01]  /*0530*/  ULDC.64 UR52, c[0x0][0x208] ;  /* 0x0000820000347ab9 */ /* 0x000fe20000000a00 */
[----:B-1----:R-:W-:-:S04]  /*0540*/  SHF.R.S32.HI R3, RZ, 0x1f, R0 ;  /* 0x0000001fff037819 */ /* 0x002fc80000011400 */
[----:B------:R-:W-:Y:S02]  /*0550*/  LEA.HI R3, R3, R0, RZ, 0x7 ;  /* 0x0000000003037211 */ /* 0x000fe400078f38ff */
[----:B0-----:R-:W-:Y:S02]  /*0560*/  ISETP.NE.OR P0, PT, R5, RZ, !P0 ;  /* 0x000000ff0500720c */ /* 0x001fe40004705670 */
[----:B------:R-:W-:Y:S02]  /*0570*/  LOP3.LUT R3, R3, 0xffffff80, RZ, 0xc0, !PT ;  /* 0xffffff8003037812 */ /* 0x000fe400078ec0ff */
[----:B-----5:R-:W-:-:S03]  /*0580*/  ISETP.NE.OR P1, PT, R4, RZ, !P1 ;  /* 0x000000ff0400720c */ /* 0x020fc60004f25670 */
[----:B------:R-:W-:Y:S01]  /*0590*/  IMAD.IADD R23, R0, 0x1, -R3 ;  /* 0x0000000100177824 */ /* 0x000fe200078e0a03 */
[----:B--2---:R-:W-:-:S05]  /*05a0*/  R2UR UR46, R2 ;  /* 0x00000000022e72ca */ /* 0x004fca00000e0000 */
[----:B------:R-:W-:-:S04]  /*05b0*/  VOTEU.ALL UP0, P0 ;  /* 0x00000000003f7886 */ /* 0x000fc80000000000 */
[----:B------:R-:W-:Y:S01]  /*05c0*/  VOTEU.ALL UP1, P1 ;  /* 0x00000000003f7886 */ /* 0x000fe20000820000 */
[----:B------:R-:W0:Y:S01]  /*05d0*/  @!UP0 S2UR UR8, SR_CgaCtaId ;  /* 0x00000000000889c3 */ /* 0x000e220000008800 */
[----:B------:R-:W-:Y:S01]  /*05e0*/  @!UP0 UMOV UR5, 0x400 ;  /* 0x0000040000058882 */ /* 0x000fe20000000000 */
[----:B------:R-:W-:-:S04]  /*05f0*/  @!UP0 UIADD3 UR6, -UR6, 0x100000, URZ ;  /* 0x0010000006068890 */ /* 0x000fc8000fffe13f */
[----:B------:R-:W-:Y:S02]  /*0600*/  @!UP0 USHF.L.U32 UR7, UR6, 0xb, URZ ;  /* 0x0000000b06078899 */ /* 0x000fe4000800063f */
[----:B------:R-:W-:Y:S01]  /*0610*/  @!UP0 USHF.L.U32 UR6, UR6, 0x1, URZ ;  /* 0x0000000106068899 */ /* 0x000fe2000800063f */
[----:B------:R-:W-:Y:S01]  /*0620*/  @!UP1 UMOV UR10, 0x400 ;  /* 0x00000400000a9882 */ /* 0x000fe20000000000 */
[----:B------:R-:W-:Y:S01]  /*0630*/  VOTEU.ALL UP2, P1 ;  /* 0x00000000003f7886 */ /* 0x000fe20000840000 */
[----:B------:R-:W-:Y:S01]  /*0640*/  VOTEU.ALL UP3, P1 ;  /* 0x00000000003f7886 */ /* 0x000fe20000860000 */
[----:B------:R-:W-:Y:S01]  /*0650*/  VOTEU.ALL UP4, P1 ;  /* 0x00000000003f7886 */ /* 0x000fe20000880000 */
[----:B------:R-:W1:Y:S01]  /*0660*/  @!UP1 S2UR UR11, SR_CgaCtaId ;  /* 0x00000000000b99c3 */ /* 0x000e620000008800 */
[----:B------:R-:W-:Y:S01]  /*0670*/  VOTEU.ALL UP5, P1 ;  /* 0x00000000003f7886 */ /* 0x000fe200008a0000 */
[----:B------:R-:W-:Y:S01]  /*0680*/  ISETP.NE.AND P1, PT, RZ, UR13, PT ;  /* 0x0000000dff007c0c */ /* 0x000fe2000bf25270 */
[----:B0-----:R-:W-:-:S02]  /*0690*/  @!UP0 ULEA UR5, UR8, UR5, 0x18 ;  /* 0x0000000508058291 */ /* 0x001fc4000f8ec03f */
[----:B------:R-:W-:-:S04]  /*06a0*/  @!UP1 UIADD3 UR8, -UR9, 0x100000, URZ ;  /* 0x0010000009089890 */ /* 0x000fc8000fffe13f */
[----:B------:R-:W-:Y:S02]  /*06b0*/  @!UP1 USHF.L.U32 UR9, UR8, 0xb, URZ ;  /* 0x0000000b08099899 */ /* 0x000fe4000800063f */
[----:B------:R-:W-:Y:S01]  /*06c0*/  @!UP1 USHF.L.U32 UR8, UR8, 0x1, URZ ;  /* 0x0000000108089899 */ /* 0x000fe2000800063f */
[----:B------:R-:W-:Y:S01]  /*06d0*/  VOTEU.ALL UP0, P0 ;  /* 0x00000000003f7886 */ /* 0x000fe20000000000 */
[----:B-1----:R-:W-:Y:S01]  /*06e0*/  @!UP1 ULEA UR10, UR11, UR10, 0x18 ;  /* 0x0000000a0b0a9291 */ /* 0x002fe2000f8ec03f */
[----:B------:R-:W-:Y:S01]  /*06f0*/  VOTEU.ALL UP1, P0 ;  /* 0x00000000003f7886 */ /* 0x000fe20000020000 */
[----:B------:R-:W0:Y:S02]  /*0700*/  FENCE.VIEW.ASYNC.S ;  /* 0x00000000000073c6 */ /* 0x000e240000000000 */
[----:B0-----:R-:W3:Y:S02]  /*0710*/  @!UP0 SYNCS.EXCH.64 URZ, [UR5+0xe0], UR6 ;  /* 0x0000e006053f85b2 */ /* 0x001ee40008000100 */
[----:B------:R0:W3:Y:S01]  /*0720*/  @!UP1 SYNCS.EXCH.64 URZ, [UR5+0xe8], UR6 ;  /* 0x0000e806053f95b2 */ /* 0x0000e20008000100 */
[----:B------:R-:W-:Y:S01]  /*0730*/  NOP ;  /* 0x0000000000007918 */ /* 0x000fe20000000000 */
[----:B0-----:R-:W-:-:S02]  /*0740*/  ULDC.64 UR6, c[0x0][0x798] ;  /* 0x0001e60000067ab9 */ /* 0x001fc40000000a00 */
[----:B------:R-:W-:Y:S02]  /*0750*/  ISETP.NE.U32.AND P0, PT, RZ, UR6, PT ;  /* 0x00000006ff007c0c */ /* 0x000fe4000bf05070 */
[----:B------:R0:W3:Y:S02]  /*0760*/  @!UP2 SYNCS.EXCH.64 URZ, [UR10+0xc0], UR8 ;  /* 0x0000c0080a3fa5b2 */ /* 0x0000e40008000100 */
[----:B------:R-:W-:Y:S01]  /*0770*/  ISETP.NE.AND.EX P0, PT, RZ, UR7, PT, P0 ;  /* 0x00000007ff007c0c */ /* 0x000fe2000bf05300 */
[----:B------:R0:W3:Y:S01]  /*0780*/  @!UP3 SYNCS.EXCH.64 URZ, [UR10+0xc8], UR8 ;  /* 0x0000c8080a3fb5b2 */ /* 0x0000e20008000100 */
[----:B------:R0:W3:Y:S01]  /*0790*/  @!UP4 SYNCS.EXCH.64 URZ, [UR10+0xd0], UR8 ;  /* 0x0000d0080a3fc5b2 */ /* 0x0000e20008000100 */
[----:B------:R0:W3:Y:S01]  /*07a0*/  @!UP5 SYNCS.EXCH.64 URZ, [UR10+0xd8], UR8 ;  /* 0x0000d8080a3fd5b2 */ /* 0x0000e20008000100 */
[----:B------:R-:W-:Y:S01]  /*07b0*/  NOP ;  /* 0x0000000000007918 */ /* 0x000fe20000000000 */
[----:B---34-:R-:W-:Y:S08]  /*07c0*/  BAR.SYNC.DEFER_BLOCKING 0x0 ;  /* 0x0000000000007b1d */ /* 0x018ff00000010000 */
[----:B0-----:R-:W-:Y:S05]  /*07d0*/  @!P0 BRA `(.L_x_4) ;  /* 0x00000000001c8947 */ /* 0x001fea0003800000 */
[----:B------:R-:W0:Y:S02]  /*07e0*/  LDC.64 R2, c[0x0][0x798] ;  /* 0x0001e600ff027b82 */ /* 0x000e240000000a00 */
[----:B0-----:R-:W2:Y:S02]  /*07f0*/  LDG.E.64 R2, desc[UR52][R2.64] ;  /* 0x0000003402027981 */ /* 0x001ea4000c1e1b00 */
[----:B--2---:R-:W-:-:S04]  /*0800*/  ISETP.NE.U32.AND P0, PT, R2, RZ, PT ;  /* 0x000000ff0200720c */ /* 0x004fc80003f05070 */
[----:B------:R-:W-:-:S13]  /*0810*/  ISETP.NE.AND.EX P0, PT, R3, RZ, PT, P0 ;  /* 0x000000ff0300720c */ /* 0x000fda0003f05300 */
[----:B------:R-:W-:Y:S05]  /*0820*/  @!P0 BRA `(.L_x_4) ;  /* 0x0000000000088947 */ /* 0x000fea0003800000 */
[----:B------:R1:W5:Y:S01]  /*0830*/  LD.E R88, desc[UR52][R2.64] ;  /* 0x0000003402587980 */ /* 0x000362000c101900 */
[----:B------:R-:W-:Y:S05]  /*0840*/  BRA `(.L_x_5) ;  /* 0x0000000000247947 */ /* 0x000fea0003800000 */
.L_x_4:
[----:B------:R-:W-:Y:S02]  /*0850*/  ULDC.64 UR6, c[0x0][0x788] ;  /* 0x0001e20000067ab9 */ /* 0x000fe40000000a00 */
[----:B------:R-:W-:-:S04]  /*0860*/  ISETP.NE.U32.AND P0, PT, RZ, UR6, PT ;  /* 0x00000006ff007c0c */ /* 0x000fc8000bf05070 */
[----:B------:R-:W-:-:S13]  /*0870*/  ISETP.NE.AND.EX P0, PT, RZ, UR7, PT, P0 ;  /* 0x00000007ff007c0c */ /* 0x000fda000bf05300 */
[----:B------:R-:W-:Y:S05]  /*0880*/  @!P0 BRA `(.L_x_6) ;  /* 0x00000000000c8947 */ /* 0x000fea0003800000 */
[----:B------:R-:W0:Y:S02]  /*0890*/  LDC.64 R88, c[0x0][0x788] ;  /* 0x0001e200ff587b82 */ /* 0x000e240000000a00 */
[----:B0-----:R0:W5:Y:S01]  /*08a0*/  LDG.E R88, desc[UR52][R88.64] ;  /* 0x0000003458587981 */ /* 0x001162000c1e1900 */
[----:B------:R-:W-:Y:S05]  /*08b0*/  BRA `(.L_x_5) ;  /* 0x0000000000087947 */ /* 0x000fea0003800000 */
.L_x_6:
[----:B------:R-:W-:Y:S02]  /*08c0*/  ULDC UR5, c[0x0][0x780] ;  /* 0x0001e00000057ab9 */ /* 0x000fe40000000800 */
[----:B------:R-:W-:-:S07]  /*08d0*/  IMAD.U32 R88, RZ, RZ, UR5 ;  /* 0x00000005ff587e24 */ /* 0x000fce000f8e00ff */
.L_x_5:
[----:B------:R-:W-:Y:S02]  /*08e0*/  ULDC.64 UR6, c[0x0][0x7a0] ;  /* 0x0001e80000067ab9 */ /* 0x000fe40000000a00 */
[----:B------:R-:W-:-:S04]  /*08f0*/  ISETP.NE.U32.AND P0, PT, RZ, UR6, PT ;  /* 0x00000006ff007c0c */ /* 0x000fc8000bf05070 */
[----:B------:R-:W-:-:S13]  /*0900*/  ISETP.NE.AND.EX P0, PT, RZ, UR7, PT, P0 ;  /* 0x00000007ff007c0c */ /* 0x000fda000bf05300 */
[----:B------:R-:W-:Y:S05]  /*0910*/  @!P0 BRA `(.L_x_7) ;  /* 0x00000000001c8947 */ /* 0x000fea0003800000 */
[----:B-1----:R-:W1:Y:S02]  /*0920*/  LDC.64 R2, c[0x0][0x7a0] ;  /* 0x0001e800ff027b82 */ /* 0x002e640000000a00 */
[----:B-1----:R-:W2:Y:S02]  /*0930*/  LDG.E.64 R2, desc[UR52][R2.64] ;  /* 0x0000003402027981 */ /* 0x002ea4000c1e1b00 */
[----:B--2---:R-:W-:-:S04]  /*0940*/  ISETP.NE.U32.AND P0, PT, R2, RZ, PT ;  /* 0x000000ff0200720c */ /* 0x004fc80003f05070 */
[----:B------:R-:W-:-:S13]  /*0950*/  ISETP.NE.AND.EX P0, PT, R3, RZ, PT, P0 ;  /* 0x000000ff0300720c */ /* 0x000fda0003f05300 */
[----:B------:R-:W-:Y:S05]  /*0960*/  @!P0 BRA `(.L_x_7) ;  /* 0x0000000000088947 */ /* 0x000fea0003800000 */
[----:B0-----:R2:W5:Y:S01]  /*0970*/  LD.E R89, desc[UR52][R2.64] ;  /* 0x0000003402597980 */ /* 0x001562000c101900 */
[----:B------:R-:W-:Y:S05]  /*0980*/  BRA `(.L_x_8) ;  /* 0x0000000000247947 */ /* 0x000fea0003800000 */
.L_x_7:
[----:B------:R-:W-:Y:S02]  /*0990*/  ULDC.64 UR6, c[0x0][0x790] ;  /* 0x0001e40000067ab9 */ /* 0x000fe40000000a00 */
[----:B------:R-:W-:-:S04]  /*09a0*/  ISETP.NE.U32.AND P0, PT, RZ, UR6, PT ;  /* 0x00000006ff007c0c */ /* 0x000fc8000bf05070 */
[----:B------:R-:W-:-:S13]  /*09b0*/  ISETP.NE.AND.EX P0, PT, RZ, UR7, PT, P0 ;  /* 0x00000007ff007c0c */ /* 0x000fda000bf05300 */
[----:B------:R-:W-:Y:S05]  /*09c0*/  @!P0 BRA `(.L_x_9) ;  /* 0x00000000000c8947 */ /* 0x000fea0003800000 */
[----:B-1----:R-:W0:Y:S02]  /*09d0*/  LDC.64 R2, c[0x0][0x790] ;  /* 0x0001e400ff027b82 */ /* 0x002e240000000a00 */
[----:B0-----:R0:W5:Y:S01]  /*09e0*/  LDG.E R89, desc[UR52][R2.64] ;  /* 0x0000003402597981 */ /* 0x001162000c1e1900 */
[----:B------:R-:W-:Y:S05]  /*09f0*/  BRA `(.L_x_8) ;  /* 0x0000000000087947 */ /* 0x000fea0003800000 */
.L_x_9:
[----:B------:R-:W-:Y:S02]  /*0a00*/  ULDC UR5, c[0x0][0x784] ;  /* 0x0001e10000057ab9 */ /* 0x000fe40000000800 */
[----:B0-----:R-:W-:-:S07]  /*0a10*/  IMAD.U32 R89, RZ, RZ, UR5 ;  /* 0x00000005ff597e24 */ /* 0x001fce000f8e00ff */
.L_x_8:
[----:B012---:R-:W0:Y:S01]  /*0a20*/  LDC R2, c[0x0][0x85c] ;  /* 0x00021700ff027b82 */ /* 0x007e220000000800 */
[----:B------:R-:W1:Y:S01]  /*0a30*/  S2R R12, SR_CTAID.Y ;  /* 0x00000000000c7919 */ /* 0x000e620000002600 */
[----:B------:R-:W-:Y:S01]  /*0a40*/  UISETP.NE.AND UP0, UPT, UR13, 0x2, UPT ;  /* 0x000000020d00788c */ /* 0x000fe2000bf05270 */
[----:B------:R-:W-:Y:S01]  /*0a50*/  IMAD.MOV.U32 R5, RZ, RZ, RZ ;  /* 0x000000ffff057224 */ /* 0x000fe200078e00ff */
[----:B------:R-:W-:Y:S01]  /*0a60*/  ULDC UR5, c[0x0][0x28c] ;  /* 0x0000a30000057ab9 */ /* 0x000fe20000000800 */
[----:B------:R-:W2:Y:S01]  /*0a70*/  S2R R4, SR_CTAID.X ;  /* 0x0000000000047919 */ /* 0x000ea20000002500 */
[----:B------:R-:W-:Y:S02]  /*0a80*/  UIADD3 UR5, UR5, 0x3f, URZ ;  /* 0x0000003f05057890 */ /* 0x000fe4000fffe03f */
[----:B------:R-:W-:Y:S01]  /*0a90*/  PLOP3.LUT P0, PT, PT, PT, UP0, 0x80, 0x0 ;  /* 0x000000000000781c */ /* 0x000fe20003f0f008 */
[----:B------:R-:W-:Y:S01]  /*0aa0*/  UMOV UR49, URZ ;  /* 0x0000003f00317c82 */ /* 0x000fe20008000000 */
[----:B------:R-:W-:Y:S01]  /*0ab0*/  USHF.R.S32.HI UR8, URZ, 0x1f, UR5 ;  /* 0x0000001f3f087899 */ /* 0x000fe20008011405 */
[----:B------:R-:W-:Y:S01]  /*0ac0*/  UMOV UR36, URZ ;  /* 0x0000003f00247c82 */ /* 0x000fe20008000000 */
[----:B------:R-:W-:-:S02]  /*0ad0*/  ULDC.64 UR10, c[0x0][0x850] ;  /* 0x00021400000a7ab9 */ /* 0x000fc40000000a00 */
[----:B------:R-:W-:-:S04]  /*0ae0*/  ULEA.HI UR8, UR8, UR5, URZ, 0x6 ;  /* 0x0000000508087291 */ /* 0x000fc8000f8f303f */
[----:B------:R-:W-:Y:S01]  /*0af0*/  USHF.R.S32.HI UR38, URZ, 0x6, UR8 ;  /* 0x000000063f267899 */ /* 0x000fe20008011408 */
[----:B0-----:R-:W-:-:S04]  /*0b00*/  ISETP.NE.AND P2, PT, R2, 0x1, PT ;  /* 0x000000010200780c */ /* 0x001fc80003f45270 */
[----:B------:R-:W-:-:S09]  /*0b10*/  P2R R3, PR, RZ, 0x4 ;  /* 0x00000004ff037803 */ /* 0x000fd20000000000 */
[----:B------:R-:W2:Y:S01]  /*0b20*/  @P2 LDC R17, c[0x0][0x10] ;  /* 0x00000400ff112b82 */ /* 0x000ea20000000800 */
[----:B-1----:R-:W-:Y:S02]  /*0b30*/  @P2 IMAD.MOV.U32 R6, RZ, RZ, R12 ;  /* 0x000000ffff062224 */ /* 0x002fe400078e000c */
[----:B------:R-:W-:-:S05]  /*0b40*/  @P2 IMAD.MOV.U32 R7, RZ, RZ, RZ ;  /* 0x000000ffff072224 */ /* 0x000fca00078e00ff */
[----:B------:R-:W0:Y:S01]  /*0b50*/  @!P2 LDC R3, c[0x0][0xc] ;  /* 0x00000300ff03ab82 */ /* 0x000e220000000800 */
[----:B------:R-:W-:Y:S01]  /*0b60*/  ULDC UR6, c[0x0][0xc] ;  /* 0x0000030000067ab9 */ /* 0x000fe20000000800 */
[----:B------:R-:W-:Y:S01]  /*0b70*/  ULDC UR7, c[0x0][0x10] ;  /* 0x0000040000077ab9 */ /* 0x000fe20000000800 */
[----:B------:R-:W-:Y:S01]  /*0b80*/  ULDC UR5, c[0x0][0x14] ;  /* 0x0000050000057ab9 */ /* 0x000fe20000000800 */
[----:B------:R-:W-:-:S04]  /*0b90*/  UIMAD.WIDE.U32 UR6, UR6, UR7, URZ ;  /* 0x00000007060672a5 */ /* 0x000fc8000f8e003f */
[----:B------:R-:W-:Y:S02]  /*0ba0*/  UIMAD.WIDE.U32 UR50, UR6, UR5, URZ ;  /* 0x00000005063272a5 */ /* 0x000fe4000f8e003f */
[----:B------:R-:W-:-:S04]  /*0bb0*/  UIMAD UR39, UR7, UR5, URZ ;  /* 0x00000005072772a4 */ /* 0x000fc8000f8e023f */
[----:B------:R-:W-:Y:S01]  /*0bc0*/  UIADD3 UR39, UR51, UR39, URZ ;  /* 0x0000002733277290 */ /* 0x000fe2000fffe03f */
[----:B--2---:R-:W-:-:S04]  /*0bd0*/  @P2 IMAD.WIDE.U32 R16, R4, R17, R6 ;  /* 0x0000001104102225 */ /* 0x004fc800078e0006 */
[----:B0-----:R-:W-:-:S04]  /*0be0*/  @!P2 IMAD.WIDE.U32 R6, R3, R12, R4 ;  /* 0x0000000c0306a225 */ /* 0x001fc800078e0004 */
[----:B------:R-:W-:Y:S02]  /*0bf0*/  @P2 IMAD.MOV.U32 R3, RZ, RZ, RZ ;  /* 0x000000ffff032224 */ /* 0x000fe400078e00ff */
[----:B------:R-:W-:Y:S02]  /*0c00*/  @!P2 IMAD.MOV.U32 R16, RZ, RZ, R6 ;  /* 0x000000ffff10a224 */ /* 0x000fe400078e0006 */
[----:B------:R-:W-:Y:S02]  /*0c10*/  @P2 IMAD.IADD R17, R17, 0x1, R3 ;  /* 0x0000000111112824 */ /* 0x000fe400078e0203 */
[----:B------:R-:W-:Y:S01]  /*0c20*/  @!P2 IMAD.MOV.U32 R17, RZ, RZ, R7 ;  /* 0x000000ffff11a224 */ /* 0x000fe200078e0007 */
[----:B------:R-:W-:Y:S06]  /*0c30*/  @P0 BRA `(.L_x_10) ;  /* 0x0000000000200947 */ /* 0x000fec0003800000 */
[----:B------:R-:W-:Y:S01]  /*0c40*/  UISETP.GE.U32.AND UP0, UPT, UR38, 0xb, UPT ;  /* 0x0000000b2600788c */ /* 0x000fe2000bf06070 */
[----:B------:R-:W-:Y:S01]  /*0c50*/  IADD3 R16, P0, R16, UR50, RZ ;  /* 0x0000003210107c10 */ /* 0x000fe2000ff1e0ff */
[----:B------:R-:W-:Y:S01]  /*0c60*/  UIMAD.WIDE.U32 UR6, UR38, -0x45d1745d, URZ ;  /* 0xba2e8ba3260678a5 */ /* 0x000fe2000f8e003f */
[----:B------:R-:W-:Y:S02]  /*0c70*/  UMOV UR36, URZ ;  /* 0x0000003f00247c82 */ /* 0x000fe40008000000 */
[----:B------:R-:W-:Y:S01]  /*0c80*/  IADD3.X R17, R17, UR39, RZ, P0, !PT ;  /* 0x0000002711117c10 */ /* 0x000fe200087fe4ff */
[----:B------:R-:W-:-:S04]  /*0c90*/  USHF.R.U32.HI UR6, URZ, 0x3, UR7 ;  /* 0x000000033f067899 */ /* 0x000fc80008011607 */
[----:B------:R-:W-:Y:S02]  /*0ca0*/  UIMAD UR49, UR6, -0xb, UR38 ;  /* 0xfffffff5063178a4 */ /* 0x000fe4000f8e0226 */
[----:B------:R-:W-:-:S12]  /*0cb0*/  @UP0 ULOP3.LUT UR36, UR6, 0x1, URZ, 0xc0, !UPT ;  /* 0x0000000106240892 */ /* 0x000fd8000f8ec03f */
.L_x_10:
[----:B------:R-:W-:Y:S01]  /*0cc0*/  ISETP.GE.U32.AND P0, PT, R16, UR10, PT ;  /* 0x0000000a10007c0c */ /* 0x000fe2000bf06070 */
[----:B------:R-:W-:Y:S01]  /*0cd0*/  IMAD.MOV.U32 R22, RZ, RZ, -0x1 ;  /* 0xffffffffff167424 */ /* 0x000fe200078e00ff */
[----:B------:R-:W-:Y:S01]  /*0ce0*/  PRMT R3, RZ, 0x7610, R3 ;  /* 0x00007610ff037816 */ /* 0x000fe20000000003 */
[----:B------:R-:W-:Y:S01]  /*0cf0*/  IMAD.MOV.U32 R18, RZ, RZ, -0x1 ;  /* 0xffffffffff127424 */ /* 0x000fe200078e00ff */
[----:B------:R-:W-:Y:S01]  /*0d00*/  ISETP.GE.U32.AND.EX P0, PT, R17, UR11, PT, P0 ;  /* 0x0000000b11007c0c */ /* 0x000fe2000bf06100 */
[----:B------:R-:W-:-:S12]  /*0d10*/  IMAD.MOV.U32 R19, RZ, RZ, -0x1 ;  /* 0xffffffffff137424 */ /* 0x000fd800078e00ff */
[----:B------:R-:W-:Y:S05]  /*0d20*/  @P0 BRA `(.L_x_11) ;  /* 0x0000000400580947 */ /* 0x000fea0003800000 */
[----:B------:R-:W0:Y:S01]  /*0d30*/  LDC.64 R14, c[0x0][0x828] ;  /* 0x00020a00ff0e7b82 */ /* 0x000e220000000a00 */
[----:B------:R-:W-:Y:S02]  /*0d40*/  IMAD.MOV.U32 R6, RZ, RZ, R16 ;  /* 0x000000ffff067224 */ /* 0x000fe400078e0010 */
[----:B------:R-:W-:-:S05]  /*0d50*/  IMAD.MOV.U32 R7, RZ, RZ, R17 ;  /* 0x000000ffff077224 */ /* 0x000fca00078e0011 */
[----:B------:R-:W1:Y:S08]  /*0d60*/  LDC R18, c[0x0][0x830] ;  /* 0x00020c00ff127b82 */ /* 0x000e700000000800 */
[----:B------:R-:W2:Y:S01]  /*0d70*/  LDC.64 R20, c[0x0][0x820] ;  /* 0x00020800ff147b82 */ /* 0x000ea20000000a00 */
[----:B0-----:R-:W-:-:S04]  /*0d80*/  ISETP.NE.U32.AND P0, PT, R14, RZ, PT ;  /* 0x000000ff0e00720c */ /* 0x001fc80003f05070 */
[----:B------:R-:W-:-:S13]  /*0d90*/  ISETP.NE.AND.EX P0, PT, R15, RZ, PT, P0 ;  /* 0x000000ff0f00720c */ /* 0x000fda0003f05300 */
[----:B-12---:R-:W-:Y:S05]  /*0da0*/  @!P0 BRA `(.L_x_12) ;  /* 0x0000000000288947 */ /* 0x006fea0003800000 */
[----:B------:R-:W0:Y:S02]  /*0db0*/  LDC R3, c[0x0][0x834] ;  /* 0x00020d00ff037b82 */ /* 0x000e240000000800 */
[----:B0-----:R-:W-:-:S05]  /*0dc0*/  IADD3 R3, P0, R16, R3, RZ ;  /* 0x0000000310037210 */ /* 0x001fca0007f1e0ff */
[----:B------:R-:W-:-:S04]  /*0dd0*/  IMAD.X R13, RZ, RZ, R17, P0 ;  /* 0x000000ffff0d7224 */ /* 0x000fc800000e0611 */
[----:B------:R-:W-:-:S04]  /*0de0*/  IMAD.WIDE.U32 R6, R13, R14, RZ ;  /* 0x0000000e0d067225 */ /* 0x000fc800078e00ff */
[----:B------:R-:W-:-:S04]  /*0df0*/  IMAD.WIDE.U32 R8, P0, R3, R15, R6 ;  /* 0x0000000f03087225 */ /* 0x000fc80007800006 */
[----:B------:R-:W-:-:S04]  /*0e00*/  IMAD.WIDE.U32 R6, R3, R14, RZ ;  /* 0x0000000e03067225 */ /* 0x000fc800078e00ff */
[----:B------:R-:W-:Y:S01]  /*0e10*/  IMAD.X R11, RZ, RZ, RZ, P0 ;  /* 0x000000ffff0b7224 */ /* 0x000fe200000e06ff */
[----:B------:R-:W-:Y:S01]  /*0e20*/  IADD3 RZ, P0, R7, R8, RZ ;  /* 0x0000000807ff7210 */ /* 0x000fe20007f1e0ff */
[----:B------:R-:W-:-:S04]  /*0e30*/  IMAD.MOV.U32 R10, RZ, RZ, R9 ;  /* 0x000000ffff0a7224 */ /* 0x000fc800078e0009 */
[----:B------:R-:W-:-:S08]  /*0e40*/  IMAD.WIDE.U32.X R6, R13, R15, R10, P0 ;  /* 0x0000000f0d067225 */ /* 0x000fd000000e040a */
.L_x_12:
[-CC-:B------:R-:W-:Y:S01]  /*0e50*/  SHF.R.U64 R28, R6, R18.reuse, R7.reuse ;  /* 0x00000012061c7219 */ /* 0x180fe20000001207 */
[----:B------:R-:W0:Y:S01]  /*0e60*/  LDC R10, c[0x0][0x818] ;  /* 0x00020600ff0a7b82 */ /* 0x000e220000000800 */
[----:B------:R-:W-:Y:S01]  /*0e70*/  SHF.R.U32.HI R5, RZ, R18, R7 ;  /* 0x00000012ff057219 */ /* 0x000fe20000011607 */
[----:B------:R-:W-:Y:S01]  /*0e80*/  ULDC UR5, c[0x0][0x150] ;  /* 0x0000540000057ab9 */ /* 0x000fe20000000800 */
[----:B------:R-:W-:Y:S02]  /*0e90*/  IADD3 R9, P0, RZ, -R28, RZ ;  /* 0x8000001cff097210 */ /* 0x000fe40007f1e0ff */
[----:B------:R-:W-:-:S03]  /*0ea0*/  I2FP.F32.U32 R3, R4 ;  /* 0x0000000400037245 */ /* 0x000fc60000201000 */
[----:B------:R-:W1:Y:S01]  /*0eb0*/  LDC.64 R24, c[0x0][0x840] ;  /* 0x00021000ff187b82 */ /* 0x000e620000000a00 */
[----:B------:R-:W-:Y:S02]  /*0ec0*/  IMAD.X R11, RZ, RZ, ~R5, P0 ;  /* 0x000000ffff0b7224 */ /* 0x000fe400000e0e05 */
[----:B------:R-:W-:Y:S01]  /*0ed0*/  FMUL R3, R3, UR5 ;  /* 0x0000000503037c20 */ /* 0x000fe20008400000 */
[----:B------:R-:W-:Y:S01]  /*0ee0*/  IMAD.WIDE.U32 R6, R9, R20, R16 ;  /* 0x0000001409067225 */ /* 0x000fe200078e0010 */
[----:B------:R-:W-:-:S03]  /*0ef0*/  ULDC UR5, c[0x0][0x154] ;  /* 0x0000550000057ab9 */ /* 0x000fc60000000800 */
[----:B------:R-:W-:Y:S01]  /*0f00*/  IMAD R8, R11, R20, RZ ;  /* 0x000000140b087224 */ /* 0x000fe200078e02ff */
[----:B------:R-:W2:Y:S01]  /*0f10*/  LDC R5, c[0x0][0x144] ;  /* 0x00005100ff057b82 */ /* 0x000ea20000000800 */
[----:B------:R-:W3:Y:S02]  /*0f20*/  F2I.U32.TRUNC.NTZ R3, R3 ;  /* 0x0000000300037305 */ /* 0x000ee4000020f000 */
[----:B------:R-:W-:-:S04]  /*0f30*/  IMAD R9, R9, R21, R8 ;  /* 0x0000001509097224 */ /* 0x000fc800078e0208 */
[----:B------:R-:W-:Y:S01]  /*0f40*/  IMAD.IADD R7, R7, 0x1, R9 ;  /* 0x0000000107077824 */ /* 0x000fe200078e0209 */
[----:B------:R-:W4:Y:S01]  /*0f50*/  LDC R18, c[0x0][0x808] ;  /* 0x00020200ff127b82 */ /* 0x000f220000000800 */
[----:B------:R-:W-:-:S03]  /*0f60*/  IMAD.MOV.U32 R9, RZ, RZ, -0x1 ;  /* 0xffffffffff097424 */ /* 0x000fc600078e00ff */
[----:B0-----:R-:W-:Y:S02]  /*0f70*/  SHF.R.U64 R14, R6, R10, R7 ;  /* 0x0000000a060e7219 */ /* 0x001fe40000001207 */
[----:B------:R-:W-:Y:S02]  /*0f80*/  I2FP.F32.U32 R6, R12 ;  /* 0x0000000c00067245 */ /* 0x000fe40000201000 */
[----:B------:R-:W0:Y:S01]  /*0f90*/  LDC R20, c[0x0][0x858] ;  /* 0x00021600ff147b82 */ /* 0x000e220000000800 */
[----:B-1----:R-:W-:Y:S01]  /*0fa0*/  ISETP.NE.U32.AND P0, PT, R24, RZ, PT ;  /* 0x000000ff1800720c */ /* 0x002fe20003f05070 */
[----:B---3--:R-:W-:Y:S02]  /*0fb0*/  IMAD.MOV R8, RZ, RZ, -R3 ;  /* 0x000000ffff087224 */ /* 0x008fe400078e0a03 */
[----:B------:R-:W-:Y:S01]  /*0fc0*/  FMUL R6, R6, UR5 ;  /* 0x0000000506067c20 */ /* 0x000fe20008400000 */
[----:B------:R-:W-:Y:S02]  /*0fd0*/  SHF.R.U32.HI R7, RZ, R10, R7 ;  /* 0x0000000aff077219 */ /* 0x000fe40000011607 */
[----:B------:R-:W-:Y:S01]  /*0fe0*/  ISETP.NE.AND.EX P0, PT, R25, RZ, PT, P0 ;  /* 0x000000ff1900720c */ /* 0x000fe20003f05300 */
[----:B------:R1:W3:Y:S01]  /*0ff0*/  F2I.U32.TRUNC.NTZ R13, R6 ;  /* 0x00000006000d7305 */ /* 0x0002e2000020f000 */
[----:B------:R-:W1:Y:S01]  /*1000*/  LDC R15, c[0x0][0x148] ;  /* 0x00005200ff0f7b82 */ /* 0x000e620000000800 */
[----:B--2---:R-:W-:-:S07]  /*1010*/  IMAD R3, R5, R8, R4 ;  /* 0x0000000805037224 */ /* 0x004fce00078e0204 */
[----:B------:R-:W2:Y:S01]  /*1020*/  LDC R21, c[0x0][0x800] ;  /* 0x00020000ff157b82 */ /* 0x000ea20000000800 */
[-CC-:B----4-:R-:W-:Y:S02]  /*1030*/  SHF.R.U64 R30, R14, R18.reuse, R7.reuse ;  /* 0x000000120e1e7219 */ /* 0x190fe40000001207 */
[----:B------:R-:W-:Y:S01]  /*1040*/  SHF.R.U32.HI R5, RZ, R18, R7 ;  /* 0x00000012ff057219 */ /* 0x000fe20000011607 */
[----:B------:R-:W-:-:S04]  /*1050*/  IMAD.MOV.U32 R7, RZ, RZ, 0x1 ;  /* 0x00000001ff077424 */ /* 0x000fc800078e00ff */
[----:B------:R-:W4:Y:S01]  /*1060*/  LDC R22, c[0x0][0x848] ;  /* 0x00021200ff167b82 */ /* 0x000f220000000800 */
[-C--:B0-----:R-:W-:Y:S02]  /*1070*/  SHF.L.U32 R4, R9, R20.reuse, RZ ;  /* 0x0000001409047219 */ /* 0x081fe400000006ff */
[--C-:B------:R-:W-:Y:S02]  /*1080*/  SHF.R.U64 R18, R30, R20, R5.reuse ;  /* 0x000000141e127219 */ /* 0x100fe40000001205 */
[----:B------:R-:W-:Y:S02]  /*1090*/  LOP3.LUT R11, RZ, R4, RZ, 0x33, !PT ;  /* 0x00000004ff0b7212 */ /* 0x000fe400078e33ff */
[-C--:B------:R-:W-:Y:S01]  /*10a0*/  SHF.R.U32.HI R5, RZ, R20.reuse, R5 ;  /* 0x00000014ff057219 */ /* 0x080fe20000011605 */
[----:B------:R-:W0:Y:S01]  /*10b0*/  LDC R27, c[0x0][0x838] ;  /* 0x00020e00ff1b7b82 */ /* 0x000e220000000800 */
[----:B------:R-:W-:Y:S01]  /*10c0*/  SHF.L.U32 R10, R7, R20, RZ ;  /* 0x00000014070a7219 */ /* 0x000fe200000006ff */
[----:B------:R-:W-:-:S06]  /*10d0*/  IMAD.MOV.U32 R4, RZ, RZ, R18 ;  /* 0x000000ffff047224 */ /* 0x000fcc00078e0012 */
[----:B------:R-:W0:Y:S01]  /*10e0*/  LDC R26, c[0x0][0x810] ;  /* 0x00020400ff1a7b82 */ /* 0x000e220000000800 */
[----:B-1-3--:R-:W-:Y:S05]  /*10f0*/  @!P0 BRA `(.L_x_13) ;  /* 0x0000000000288947 */ /* 0x00afea0003800000 */
[----:B------:R-:W1:Y:S02]  /*1100*/  LDC R9, c[0x0][0x84c] ;  /* 0x00021300ff097b82 */ /* 0x000e640000000800 */
[----:B-1----:R-:W-:-:S05]  /*1110*/  IADD3 R9, P0, R18, R9, RZ ;  /* 0x0000000912097210 */ /* 0x002fca0007f1e0ff */
        /* <DEDUP_REMOVED lines=8> */
.L_x_13:
[----:B----4-:R-:W-:Y:S01]  /*11a0*/  SHF.R.U64 R4, R4, R22, R5 ;  /* 0x0000001604047219 */ /* 0x010fe20000001205 */
[----:B--2---:R-:W-:Y:S01]  /*11b0*/  VIADD R5, R21, 0xffffffff ;  /* 0xffffffff15057836 */ /* 0x004fe20000000000 */
[----:B------:R-:W-:Y:S01]  /*11c0*/  LOP3.LUT R11, R30, R11, RZ, 0xc0, !PT ;  /* 0x0000000b1e0b7212 */ /* 0x000fe200078ec0ff */
[----:B------:R-:W-:Y:S02]  /*11d0*/  IMAD.MOV R13, RZ, RZ, -R13 ;  /* 0x000000ffff0d7224 */ /* 0x000fe400078e0a0d */
[----:B------:R-:W-:Y:S01]  /*11e0*/  IMAD.MOV R6, RZ, RZ, -R4 ;  /* 0x000000ffff067224 */ /* 0x000fe200078e0a04 */
[----:B------:R-:W-:Y:S01]  /*11f0*/  LOP3.LUT R5, R14, R5, RZ, 0xc0, !PT ;  /* 0x000000050e057212 */ /* 0x000fe200078ec0ff */
[----:B------:R-:W-:Y:S02]  /*1200*/  IMAD R10, R10, R4, R11 ;  /* 0x000000040a0a7224 */ /* 0x000fe400078e020b */
[----:B------:R-:W-:Y:S02]  /*1210*/  @P2 IMAD R3, R15, R13, R12 ;  /* 0x0000000d0f032224 */ /* 0x000fe400078e020c */
[----:B0-----:R-:W-:-:S02]  /*1220*/  IMAD R4, R6, R27, R18 ;  /* 0x0000001b06047224 */ /* 0x001fc400078e0212 */
[----:B------:R-:W-:Y:S02]  /*1230*/  IMAD R22, R10, R26, R3 ;  /* 0x0000001a0a167224 */ /* 0x000fe400078e0203 */
[----:B------:R-:W-:Y:S02]  /*1240*/  IMAD R5, R4, R21, R5 ;  /* 0x0000001504057224 */ /* 0x000fe400078e0205 */
[----:B------:R-:W-:Y:S02]  /*1250*/  IMAD.MOV.U32 R3, RZ, RZ, 0x1 ;  /* 0x00000001ff037424 */ /* 0x000fe400078e00ff */
[----:B------:R-:W-:Y:S01]  /*1260*/  IMAD.MOV.U32 R19, RZ, RZ, R28 ;  /* 0x000000ffff137224 */ /* 0x000fe200078e001c */
[----:B------:R-:W-:Y:S02]  /*1270*/  SEL R18, R5, R22, !P2 ;  /* 0x0000001605127207 */ /* 0x000fe40005000000 */
[----:B------:R-:W-:-:S07]  /*1280*/  SEL R22, R22, R5, !P2 ;  /* 0x0000000516167207 */ /* 0x000fce0005000000 */
.L_x_11:
[----:B------:R-:W-:Y:S05]  /*1290*/  @!P1 BRA `(.L_x_14) ;  /* 0x0000006800e49947 */ /* 0x000fea0003800000 */
[----:B------:R-:W-:-:S06]  /*12a0*/  UISETP.GT.U32.AND UP0, UPT, UR12, 0x1, UPT ;  /* 0x000000010c00788c */ /* 0x000fcc000bf04070 */
[----:B------:R-:W-:-:S13]  /*12b0*/  PLOP3.LUT P0, PT, PT, PT, UP0, 0x80, 0x0 ;  /* 0x000000000000781c */ /* 0x000fda0003f0f008 */
[----:B------:R-:W-:Y:S05]  /*12c0*/  @P0 EXIT ;  /* 0x000000000000094d */ /* 0x000fea0003800000 */
.L_x_15:
[----:B------:R-:W-:-:S08]  /*12d0*/  NOP ;  /* 0x0000000000007918 */ /* 0x000fd00000000000 */
[----:B------:R-:W0:Y:S02]  /*12e0*/  USETMAXREG.TRY_ALLOC.CTAPOOL UP0, 0xe8 ;  /* 0x000000e8000079c8 */ /* 0x000e240008000600 */
[----:B0-----:R-:W-:-:S13]  /*12f0*/  PLOP3.LUT P0, PT, PT, PT, UP0, 0x80, 0x0 ;  /* 0x000000000000781c */ /* 0x001fda0003f0f008 */
[----:B------:R-:W-:Y:S05]  /*1300*/  @!P0 BRA `(.L_x_15) ;  /* 0xfffffffc00f08947 */ /* 0x000fea000383ffff */
[----:B------:R-:W-:-:S13]  /*1310*/  LOP3.LUT P0, RZ, R3, 0xff, RZ, 0xc0, !PT ;  /* 0x000000ff03ff7812 */ /* 0x000fda000780c0ff */
[----:B------:R-:W-:Y:S05]  /*1320*/  @!P0 EXIT ;  /* 0x000000000000894d */ /* 0x000fea0003800000 */
[----:B------:R-:W-:Y:S01]  /*1330*/  SHF.R.S32.HI R0, RZ, 0x1f, R23 ;  /* 0x0000001fff007819 */ /* 0x000fe20000011417 */
[----:B------:R-:W0:Y:S01]  /*1340*/  S2UR UR4, SR_CgaCtaId ;  /* 0x00000000000479c3 */ /* 0x000e220000008800 */
[----:B------:R-:W-:Y:S01]  /*1350*/  UIADD3 UR5, UR46, -0x1, URZ ;  /* 0xffffffff2e057890 */ /* 0x000fe2000fffe03f */
[----:B------:R-:W-:Y:S01]  /*1360*/  IMAD.MOV.U32 R101, RZ, RZ, -0x10 ;  /* 0xfffffff0ff657424 */ /* 0x000fe200078e00ff */
[CC--:B------:R-:W-:Y:S01]  /*1370*/  LEA.HI R3, R0.reuse, R23.reuse, RZ, 0x2 ;  /* 0x0000001700037211 */ /* 0x0c0fe200078f10ff */
[----:B------:R-:W-:Y:S01]  /*1380*/  UMOV UR44, 0x400 ;  /* 0x00000400002c7882 */ /* 0x000fe20000000000 */
[----:B------:R-:W-:Y:S01]  /*1390*/  UISETP.NE.AND UP0, UPT, UR5, URZ, UPT ;  /* 0x0000003f0500728c */ /* 0x000fe2000bf05270 */
[----:B------:R-:W-:Y:S01]  /*13a0*/  IMAD.MOV.U32 R102, RZ, RZ, 0x20 ;  /* 0x00000020ff667424 */ /* 0x000fe200078e00ff */
[--C-:B------:R-:W-:Y:S01]  /*13b0*/  SHF.R.S32.HI R92, RZ, 0x2, R3.reuse ;  /* 0x00000002ff5c7819 */ /* 0x100fe20000011403 */
[----:B------:R-:W1:Y:S01]  /*13c0*/  LDC R95, c[0x0][0x858] ;  /* 0x00021600ff5f7b82 */ /* 0x000e620000000800 */
[----:B------:R-:W-:Y:S01]  /*13d0*/  SHF.R.S32.HI R5, RZ, 0x1f, R3 ;  /* 0x0000001fff057819 */ /* 0x000fe20000011403 */
[----:B------:R-:W-:Y:S01]  /*13e0*/  ULDC UR6, c[0x0][0x284] ;  /* 0x0000a10000067ab9 */ /* 0x000fe20000000800 */
[----:B------:R-:W-:Y:S01]  /*13f0*/  LOP3.LUT R4, R3, 0xfffffffc, RZ, 0xc0, !PT ;  /* 0xfffffffc03047812 */ /* 0x000fe200078ec0ff */
[----:B------:R-:W-:Y:S01]  /*1400*/  ULOP3.LUT UR40, UR37, 0x1, URZ, 0xfc, !UPT ;  /* 0x0000000125287892 */ /* 0x000fe2000f8efc3f */
[----:B------:R-:W-:Y:S01]  /*1410*/  LEA.HI R5, R5, R92, RZ, 0x3 ;  /* 0x0000005c05057211 */ /* 0x000fe200078f18ff */
[----:B------:R-:W-:Y:S01]  /*1420*/  UIADD3 UR41, UR38, -0x1, URZ ;  /* 0xffffffff26297890 */ /* 0x000fe2000fffe03f */
[----:B------:R-:W-:Y:S01]  /*1430*/  LEA.HI R3, R0, R23, RZ, 0x5 ;  /* 0x0000001700037211 */ /* 0x000fe200078f28ff */
[----:B------:R-:W2:Y:S01]  /*1440*/  LDC R11, c[0x0][0x288] ;  /* 0x0000a200ff0b7b82 */ /* 0x000ea20000000800 */
[----:B------:R-:W-:Y:S01]  /*1450*/  LOP3.LUT R5, R5, 0xfffffff8, RZ, 0xc0, !PT ;  /* 0xfffffff805057812 */ /* 0x000fe200078ec0ff */
[----:B------:R-:W-:Y:S01]  /*1460*/  IMAD.IADD R4, R23, 0x1, -R4 ;  /* 0x0000000117047824 */ /* 0x000fe200078e0a04 */
[----:B------:R-:W-:Y:S01]  /*1470*/  SHF.R.S32.HI R7, RZ, 0x5, R3 ;  /* 0x00000005ff077819 */ /* 0x000fe20000011403 */
[----:B------:R-:W-:-:S02]  /*1480*/  USHF.L.U32 UR42, UR38, 0x1, URZ ;  /* 0x00000001262a7899 */ /* 0x000fc4000800063f */
[----:B------:R-:W-:Y:S01]  /*1490*/  IMAD.IADD R92, R92, 0x1, -R5 ;  /* 0x000000015c5c7824 */ /* 0x000fe200078e0a05 */
[----:B------:R-:W-:Y:S01]  /*14a0*/  USHF.L.U64.HI UR43, UR50, 0x1, UR39 ;  /* 0x00000001322b7899 */ /* 0x000fe20008010227 */
[----:B------:R-:W3:Y:S01]  /*14b0*/  LDC.64 R8, c[0x0][0x7c8] ;  /* 0x0001f200ff087b82 */ /* 0x000ee20000000a00 */
[----:B------:R-:W-:Y:S01]  /*14c0*/  IMAD.SHL.U32 R90, R4, 0x2, RZ ;  /* 0x00000002045a7824 */ /* 0x000fe200078e00ff */
[----:B0-----:R-:W-:Y:S01]  /*14d0*/  ULEA UR44, UR4, UR44, 0x18 ;  /* 0x0000002c042c7291 */ /* 0x001fe2000f8ec03f */
[----:B------:R-:W-:Y:S01]  /*14e0*/  LEA.HI R0, R92, R92, RZ, 0x1 ;  /* 0x0000005c5c007211 */ /* 0x000fe200078f08ff */
[----:B------:R-:W-:Y:S01]  /*14f0*/  USHF.L.U32 UR4, UR5, 0x3, URZ ;  /* 0x0000000305047899 */ /* 0x000fe2000800063f */
[C---:B------:R-:W-:Y:S01]  /*1500*/  IMAD R6, R7.reuse, 0x400, R90 ;  /* 0x0000040007067824 */ /* 0x040fe200078e025a */
[----:B------:R-:W-:Y:S01]  /*1510*/  USEL UR5, URZ, 0x1, UP0 ;  /* 0x000000013f057887 */ /* 0x000fe20008000000 */
[----:B------:R-:W-:Y:S01]  /*1520*/  LOP3.LUT R3, R0, 0x3fffffe, RZ, 0xc0, !PT ;  /* 0x03fffffe00037812 */ /* 0x000fe200078ec0ff */
[----:B------:R-:W0:Y:S01]  /*1530*/  LDC R98, c[0x0][0x800] ;  /* 0x00020000ff627b82 */ /* 0x000e220000000800 */
[----:B------:R-:W-:Y:S01]  /*1540*/  SHF.R.S32.HI R0, RZ, 0x1, R0 ;  /* 0x00000001ff007819 */ /* 0x000fe20000011400 */
[--C-:B------:R-:W-:Y:S01]  /*1550*/  IMAD R100, R7, -0x10, -R92.reuse ;  /* 0xfffffff007647824 */ /* 0x100fe200078e0a5c */
[----:B------:R-:W-:Y:S01]  /*1560*/  SHF.R.S32.HI R93, RZ, 0x1f, R92 ;  /* 0x0000001fff5d7819 */ /* 0x000fe2000001145c */
[----:B------:R-:W-:Y:S01]  /*1570*/  IMAD.IADD R5, R92, 0x1, -R3 ;  /* 0x000000015c057824 */ /* 0x000fe200078e0a03 */
[C---:B------:R-:W-:Y:S01]  /*1580*/  LOP3.LUT P1, RZ, R0.reuse, 0x2, RZ, 0xc0, !PT ;  /* 0x0000000200ff7812 */ /* 0x040fe2000782c0ff */
[C---:B------:R-:W-:Y:S01]  /*1590*/  IMAD.SHL.U32 R3, R0.reuse, 0x80, RZ ;  /* 0x0000008000037824 */ /* 0x040fe200078e00ff */
[----:B------:R-:W-:Y:S01]  /*15a0*/  LOP3.LUT R0, R0, 0x1, RZ, 0xc0, !PT ;  /* 0x0000000100007812 */ /* 0x000fe200078ec0ff */
[----:B------:R-:W-:Y:S01]  /*15b0*/  IMAD R6, R5, 0x40, R6 ;  /* 0x0000004005067824 */ /* 0x000fe200078e0206 */
[----:B------:R-:W-:Y:S01]  /*15c0*/  UIADD3 UR45, UR44, 0xc0, URZ ;  /* 0x000000c02c2d7890 */ /* 0x000fe2000fffe03f */
[----:B------:R-:W-:Y:S01]  /*15d0*/  IMAD.WIDE R92, R7, 0x10, R92 ;  /* 0x00000010075c7825 */ /* 0x000fe200078e025c */
[----:B------:R-:W-:Y:S01]  /*15e0*/  LOP3.LUT R3, R3, 0x180, RZ, 0xc0, !PT ;  /* 0x0000018003037812 */ /* 0x000fe200078ec0ff */
[----:B------:R-:W-:Y:S01]  /*15f0*/  ULOP3.LUT UR4, UR4, 0x8, URZ, 0xc0, !UPT ;  /* 0x0000000804047892 */ /* 0x000fe2000f8ec03f */
[----:B------:R-:W-:Y:S01]  /*1600*/  ISETP.NE.U32.AND P0, PT, R0, 0x1, PT ;  /* 0x000000010000780c */ /* 0x000fe20003f05070 */
[----:B------:R-:W-:Y:S01]  /*1610*/  IMAD.MOV.U32 R0, RZ, RZ, -0x1 ;  /* 0xffffffffff007424 */ /* 0x000fe200078e00ff */
[----:B------:R-:W-:Y:S01]  /*1620*/  LEA.HI R23, R3, R3, RZ, 0x1d ;  /* 0x0000000303177211 */ /* 0x000fe200078fe8ff */
[----:B--2---:R-:W-:Y:S01]  /*1630*/  IMAD R94, R4, -0x2, R11 ;  /* 0xfffffffe045e7824 */ /* 0x004fe200078e020b */
[C---:B---3--:R-:W-:Y:S01]  /*1640*/  SHF.L.U64.HI R96, R8.reuse, 0x3, R9 ;  /* 0x0000000308607819 */ /* 0x048fe20000010209 */
[----:B------:R-:W-:Y:S01]  /*1650*/  IMAD.SHL.U32 R97, R8, 0x8, RZ ;  /* 0x0000000808617824 */ /* 0x000fe200078e00ff */
[-C--:B-1----:R-:W-:Y:S01]  /*1660*/  SHF.L.U32 R0, R0, R95.reuse, RZ ;  /* 0x0000005f00007219 */ /* 0x082fe200000006ff */
[----:B------:R-:W-:Y:S01]  /*1670*/  IMAD.IADD R23, R23, 0x1, R6 ;  /* 0x0000000117177824 */ /* 0x000fe200078e0206 */
[----:B------:R-:W-:Y:S01]  /*1680*/  SHF.R.S32.HI R91, RZ, 0x1f, R90 ;  /* 0x0000001fff5b7819 */ /* 0x000fe2000001145a */
[----:B------:R-:W-:Y:S01]  /*1690*/  IMAD.MOV.U32 R6, RZ, RZ, 0x1 ;  /* 0x00000001ff067424 */ /* 0x000fe200078e00ff */
[----:B------:R-:W-:Y:S01]  /*16a0*/  LOP3.LUT R99, RZ, R0, RZ, 0x33, !PT ;  /* 0x00000000ff637212 */ /* 0x000fe200078e33ff */
[----:B0-----:R-:W-:Y:S01]  /*16b0*/  VIADD R98, R98, 0xffffffff ;  /* 0xffffffff62627836 */ /* 0x001fe20000000000 */
[----:B------:R-:W-:Y:S01]  /*16c0*/  SEL R102, R102, 0xffffffe0, !P1 ;  /* 0xffffffe066667807 */ /* 0x000fe20004800000 */
[----:B------:R-:W-:Y:S01]  /*16d0*/  IMAD.U32 R103, RZ, RZ, UR5 ;  /* 0x00000005ff677e24 */ /* 0x000fe2000f8e00ff */
[----:B------:R-:W-:Y:S01]  /*16e0*/  SHF.L.U32 R95, R6, R95, RZ ;  /* 0x0000005f065f7219 */ /* 0x000fe200000006ff */
[----:B------:R-:W-:Y:S01]  /*16f0*/  VIADD R100, R100, UR6 ;  /* 0x0000000664647c36 */ /* 0x000fe20008000000 */
[----:B------:R-:W-:Y:S01]  /*1700*/  SEL R101, R101, 0x10, !P0 ;  /* 0x0000001065657807 */ /* 0x000fe20004000000 */
[----:B------:R-:W-:-:S02]  /*1710*/  ULEA UR46, UR46, UR45, 0x3 ;  /* 0x0000002d2e2e7291 */ /* 0x000fc4000f8e183f */
[----:B------:R-:W-:Y:S02]  /*1720*/  ULOP3.LUT UR47, UR4, 0x8, URZ, 0x3c, !UPT ;  /* 0x00000008042f7892 */ /* 0x000fe4000f8e3c3f */
[----:B------:R-:W-:-:S12]  /*1730*/  ULOP3.LUT UR48, UR4, 0x18, URZ, 0x3c, !UPT ;  /* 0x0000001804307892 */ /* 0x000fd8000f8e3c3f */
.L_x_172:
[----:B------:R-:W-:-:S04]  /*1740*/  SHF.L.U32 R0, R103, 0x1f, RZ ;  /* 0x0000001f67007819 */ /* 0x000fc800000006ff */
[----:B------:R-:W0:Y:S02]  /*1750*/  SYNCS.PHASECHK.TRANS64.TRYWAIT P0, [UR46+-0x8], R0 ;  /* 0xfffff800ff0075a7 */ /* 0x000e24000800016e */
[----:B01234-:R-:W-:Y:S05]  /*1760*/  @!P0 BRA `(.L_x_16) ;  /* 0x0000007c00548947 */ /* 0x01ffea0003800000 */
.L_x_206:
[----:B------:R-:W-:-:S04]  /*1770*/  UIADD3 UR4, UR44, 0x800, URZ ;  /* 0x000008002c047890 */ /* 0x000fc8000fffe03f */
[----:B------:R-:W-:-:S06]  /*1780*/  ULOP3.LUT UP0, URZ, UR4, 0x1bf, URZ, 0xc0, !UPT ;  /* 0x000001bf043f7892 */ /* 0x000fcc000f80c03f */
[----:B------:R-:W-:-:S13]  /*1790*/  PLOP3.LUT P0, PT, PT, PT, UP0, 0x80, 0x0 ;  /* 0x000000000000781c */ /* 0x000fda0003f0f008 */
[----:B------:R-:W-:Y:S05]  /*17a0*/  @!P0 BRA `(.L_x_17) ;  /* 0x0000000000408947 */ /* 0x000fea0003800000 */
[----:B0-----:R-:W-:Y:S01]  /*17b0*/  MOV R0, 0x0 ;  /* 0x0000000000007802 */ /* 0x001fe20000000f00 */
[----:B------:R-:W-:Y:S01]  /*17c0*/  ULDC.64 UR4, c[0x4][0x70] ;  /* 0x01001c0000047ab9 */ /* 0x000fe20000000a00 */
[----:B------:R-:W-:Y:S01]  /*17d0*/  ULDC.64 UR6, c[0x4][0x8] ;  /* 0x0100020000067ab9 */ /* 0x000fe20000000a00 */
[----:B------:R-:W-:Y:S01]  /*17e0*/  IMAD.U32 R4, RZ, RZ, UR4 ;  /* 0x00000004ff047e24 */ /* 0x000fe2000f8e00ff */
[----:B------:R0:W1:Y:S01]  /*17f0*/  LDC.64 R14, c[0x4][R0] ;  /* 0x01000000000e7b82 */ /* 0x0000620000000a00 */
[----:B------:R-:W-:Y:S01]  /*1800*/  IMAD.U32 R5, RZ, RZ, UR5 ;  /* 0x00000005ff057e24 */ /* 0x000fe2000f8e00ff */
[----:B------:R-:W-:Y:S01]  /*1810*/  ULDC.64 UR4, c[0x4][0x78] ;  /* 0x01001e0000047ab9 */ /* 0x000fe20000000a00 */
[----:B------:R-:W-:Y:S02]  /*1820*/  IMAD.U32 R10, RZ, RZ, UR6 ;  /* 0x00000006ff0a7e24 */ /* 0x000fe4000f8e00ff */
[----:B------:R-:W-:Y:S02]  /*1830*/  IMAD.U32 R6, RZ, RZ, UR4 ;  /* 0x00000004ff067e24 */ /* 0x000fe4000f8e00ff */
[----:B------:R-:W-:-:S02]  /*1840*/  IMAD.U32 R7, RZ, RZ, UR5 ;  /* 0x00000005ff077e24 */ /* 0x000fc4000f8e00ff */
[----:B------:R-:W-:Y:S02]  /*1850*/  IMAD.U32 R11, RZ, RZ, UR7 ;  /* 0x00000007ff0b7e24 */ /* 0x000fe4000f8e00ff */
[----:B------:R-:W-:Y:S02]  /*1860*/  IMAD.MOV.U32 R8, RZ, RZ, 0x70 ;  /* 0x00000070ff087424 */ /* 0x000fe400078e00ff */
[----:B------:R-:W-:Y:S02]  /*1870*/  IMAD.MOV.U32 R12, RZ, RZ, 0x1 ;  /* 0x00000001ff0c7424 */ /* 0x000fe400078e00ff */
[----:B0-----:R-:W-:-:S07]  /*1880*/  IMAD.MOV.U32 R13, RZ, RZ, RZ ;  /* 0x000000ffff0d7224 */ /* 0x001fce00078e00ff */
[----:B------:R-:W-:-:S07]  /*1890*/  LEPC R20, `(.L_x_17) ;  /* 0x000000001014794e */ /* 0x000fce0000000000 */
[----:B-1---5:R-:W-:Y:S05]  /*18a0*/  CALL.ABS.NOINC R14 ;  /* 0x000000000e007343 */ /* 0x022fea0003c00000 */
.L_x_17:
[----:B0-----:R-:W-:Y:S01]  /*18b0*/  IMAD.U32 R0, RZ, RZ, UR40 ;  /* 0x00000028ff007e24 */ /* 0x001fe2000f8e00ff */
[----:B------:R-:W-:-:S04]  /*18c0*/  UMOV UR4, 0xffffffff ;  /* 0xffffffff00047882 */ /* 0x000fc80000000000 */
[----:B------:R-:W-:Y:S01]  /*18d0*/  ISETP.NE.AND P0, PT, R0, 0x3, PT ;  /* 0x000000030000780c */ /* 0x000fe20003f05270 */
[----:B------:R-:W-:-:S12]  /*18e0*/  BRA.DIV UR4, `(.L_x_18) ;  /* 0x0000007e040c7947 */ /* 0x000fd8000b800000 */
.L_x_208:
[----:B------:R-:W-:Y:S05]  /*18f0*/  @!P0 BRA `(.L_x_19) ;  /* 0x0000000000048947 */ /* 0x000fea0003800000 */
[----:B------:R-:W-:Y:S01]  /*1900*/  BPT.TRAP 0x1 ;  /* 0x000000040000795c */ /* 0x000fe20000300000 */
.L_x_19:
[----:B------:R-:W-:Y:S02]  /*1910*/  IMAD.U32 R3, RZ, RZ, UR49 ;  /* 0x00000031ff037e24 */ /* 0x000fe4000f8e00ff */
[----:B------:R-:W-:-:S03]  /*1920*/  IMAD.U32 R0, RZ, RZ, UR36 ;  /* 0x00000024ff007e24 */ /* 0x000fc6000f8e00ff */
[----:B------:R-:W-:Y:S02]  /*1930*/  LEA R3, R3, UR44, 0x3 ;  /* 0x0000002c03037c11 */ /* 0x000fe4000f8e18ff */
[----:B------:R-:W-:-:S04]  /*1940*/  SHF.L.U32 R0, R0, 0x1f, RZ ;  /* 0x0000001f00007819 */ /* 0x000fc800000006ff */
[----:B------:R0:W1:Y:S01]  /*1950*/  SYNCS.PHASECHK.TRANS64.TRYWAIT P1, [R3+URZ], R0 ;  /* 0x00000000030075a7 */ /* 0x000062000802017f */
[----:B------:R-:W-:Y:S05]  /*1960*/  @!P0 BRA `(.L_x_20) ;  /* 0x0000000000048947 */ /* 0x000fea0003800000 */
[----:B------:R-:W-:Y:S01]  /*1970*/  BPT.TRAP 0x1 ;  /* 0x000000040000795c */ /* 0x000fe20000300000 */
.L_x_20:
[----:B-1----:R-:W-:Y:S05]  /*1980*/  @P1 BRA `(.L_x_21) ;  /* 0x0000000000081947 */ /* 0x002fea0003800000 */
[----:B------:R-:W1:Y:S02]  /*1990*/  SYNCS.PHASECHK.TRANS64.TRYWAIT P1, [R3+URZ], R0 ;  /* 0x00000000030075a7 */ /* 0x000e64000802017f */
[----:B-1----:R-:W-:Y:S05]  /*19a0*/  @!P1 BRA `(.L_x_22) ;  /* 0x0000007800f89947 */ /* 0x002fea0003800000 */
.L_x_21:
[----:B------:R-:W-:-:S04]  /*19b0*/  UIADD3 UR4, UR49, 0x1, URZ ;  /* 0x0000000131047890 */ /* 0x000fc8000fffe03f */
[----:B------:R-:W-:Y:S02]  /*19c0*/  UISETP.NE.AND UP0, UPT, UR4, 0xb, UPT ;  /* 0x0000000b0400788c */ /* 0x000fe4000bf05270 */
[----:B------:R-:W-:Y:S02]  /*19d0*/  IMAD.U32 R4, RZ, RZ, UR4 ;  /* 0x00000004ff047e24 */ /* 0x000fe4000f8e00ff */
[----:B------:R-:W-:Y:S02]  /*19e0*/  USEL UR4, URZ, 0x1, UP0 ;  /* 0x000000013f047887 */ /* 0x000fe40008000000 */
[----:B------:R-:W-:Y:S02]  /*19f0*/  PLOP3.LUT P1, PT, PT, PT, UP0, 0x80, 0x0 ;  /* 0x000000000000781c */ /* 0x000fe40003f2f008 */
[----:B------:R-:W-:Y:S02]  /*1a00*/  ULOP3.LUT UR4, UR36, UR4, URZ, 0x3c, !UPT ;  /* 0x0000000424047292 */ /* 0x000fe4000f8e3c3f */
[----:B------:R-:W-:-:S04]  /*1a10*/  SEL R4, R4, RZ, P1 ;  /* 0x000000ff04047207 */ /* 0x000fc80000800000 */
[----:B01----:R-:W-:Y:S01]  /*1a20*/  IMAD.U32 R0, RZ, RZ, UR4 ;  /* 0x00000004ff007e24 */ /* 0x003fe2000f8e00ff */
[----:B------:R-:W-:Y:S06]  /*1a30*/  @!P0 BRA `(.L_x_23) ;  /* 0x0000000000048947 */ /* 0x000fec0003800000 */
[----:B------:R-:W-:Y:S01]  /*1a40*/  BPT.TRAP 0x1 ;  /* 0x000000040000795c */ /* 0x000fe20000300000 */
.L_x_23:
[----:B------:R-:W-:Y:S01]  /*1a50*/  IMAD.U32 R6, RZ, RZ, UR49 ;  /* 0x00000031ff067e24 */ /* 0x000fe2000f8e00ff */
[----:B------:R-:W-:Y:S01]  /*1a60*/  LEA R3, R4, UR44, 0x3 ;  /* 0x0000002c04037c11 */ /* 0x000fe2000f8e18ff */
[----:B------:R-:W0:Y:S01]  /*1a70*/  LDC R21, c[0x0][0x28c] ;  /* 0x0000a300ff157b82 */ /* 0x000e220000000800 */
[----:B------:R-:W-:Y:S01]  /*1a80*/  SHF.L.U32 R20, R0, 0x1f, RZ ;  /* 0x0000001f00147819 */ /* 0x000fe200000006ff */
[----:B------:R-:W-:-:S04]  /*1a90*/  IMAD R5, R6, 0x1000, R23 ;  /* 0x0000100006057824 */ /* 0x000fc800078e0217 */
[----:B------:R-:W-:Y:S01]  /*1aa0*/  VIADD R6, R5, UR44 ;  /* 0x0000002c05067c36 */ /* 0x000fe20008000000 */
[----:B------:R1:W2:Y:S01]  /*1ab0*/  SYNCS.PHASECHK.TRANS64.TRYWAIT P1, [R3+URZ], R20 ;  /* 0x00000014030075a7 */ /* 0x0002a2000802017f */
[----:B------:R1:W3:Y:S02]  /*1ac0*/  LDS.U16 R7, [R5+UR44+0xa00] ;  /* 0x000a002c05077984 */ /* 0x0002e40008000400 */
[----:B------:R-:W-:-:S07]  /*1ad0*/  IMAD.IADD R15, R101, 0x1, R6 ;  /* 0x00000001650f7824 */ /* 0x000fce00078e0206 */
[----:B------:R-:W-:Y:S05]  /*1ae0*/  WARPSYNC.ALL ;  /* 0x0000000000007948 */ /* 0x000fea0003800000 */
[----:B------:R-:W3:Y:S04]  /*1af0*/  LDS.U16 R8, [R5+UR44+0x800] ;  /* 0x0008002c05087984 */ /* 0x000ee80008000400 */
[----:B------:R-:W-:Y:S04]  /*1b00*/  LDS.U16 R9, [R5+UR44+0xa08] ;  /* 0x000a082c05097984 */ /* 0x000fe80008000400 */
[----:B------:R-:W4:Y:S01]  /*1b10*/  LDS.U16 R10, [R5+UR44+0x808] ;  /* 0x0008082c050a7984 */ /* 0x000f220008000400 */
[----:B0-----:R-:W-:-:S03]  /*1b20*/  ISETP.GE.AND P2, PT, R21, 0x41, PT ;  /* 0x000000411500780c */ /* 0x001fc60003f46270 */
[----:B------:R-:W-:Y:S04]  /*1b30*/  LDS.U16 R11, [R15+0xa00] ;  /* 0x000a00000f0b7984 */ /* 0x000fe80000000400 */
[----:B------:R-:W0:Y:S04]  /*1b40*/  LDS.U16 R12, [R15+0x800] ;  /* 0x000800000f0c7984 */ /* 0x000e280000000400 */
[----:B------:R-:W-:Y:S04]  /*1b50*/  LDS.U16 R13, [R15+0xa08] ;  /* 0x000a08000f0d7984 */ /* 0x000fe80000000400 */
[----:B------:R-:W2:Y:S01]  /*1b60*/  LDS.U16 R14, [R15+0x808] ;  /* 0x000808000f0e7984 */ /* 0x000ea20000000400 */
[----:B---3--:R-:W-:-:S04]  /*1b70*/  PRMT R7, R8, 0x5410, R7 ;  /* 0x0000541008077816 */ /* 0x008fc80000000007 */
[-C--:B------:R-:W-:Y:S02]  /*1b80*/  F2FP.F16.E4M3.UNPACK_B R8, R7.reuse ;  /* 0x00000007ff08723e */ /* 0x080fe400020006ff */
[----:B------:R-:W-:Y:S02]  /*1b90*/  F2FP.F16.E4M3.UNPACK_B R7, R7.H1 ;  /* 0x00000007ff07723e */ /* 0x000fe400030006ff */
[----:B----4-:R-:W-:Y:S01]  /*1ba0*/  PRMT R9, R10, 0x5410, R9 ;  /* 0x000054100a097816 */ /* 0x010fe20000000009 */
[--C-:B------:R-:W-:Y:S02]  /*1bb0*/  HADD2.F32 R104, -RZ, R8.reuse.H0_H0 ;  /* 0x20000008ff687230 */ /* 0x100fe40000004100 */
[----:B-1----:R-:W-:Y:S01]  /*1bc0*/  HADD2.F32 R5, -RZ, R8.H1_H1 ;  /* 0x30000008ff057230 */ /* 0x002fe20000004100 */
[-C--:B------:R-:W-:Y:S01]  /*1bd0*/  F2FP.F16.E4M3.UNPACK_B R10, R9.reuse ;  /* 0x00000009ff0a723e */ /* 0x080fe200020006ff */
[--C-:B------:R-:W-:Y:S01]  /*1be0*/  HADD2.F32 R105, -RZ, R7.reuse.H0_H0 ;  /* 0x20000007ff697230 */ /* 0x100fe20000004100 */
[----:B------:R-:W-:Y:S01]  /*1bf0*/  F2FP.F16.E4M3.UNPACK_B R9, R9.H1 ;  /* 0x00000009ff09723e */ /* 0x000fe200030006ff */
[----:B------:R-:W-:Y:S01]  /*1c00*/  HADD2.F32 R8, -RZ, R7.H1_H1 ;  /* 0x30000007ff087230 */ /* 0x000fe20000004100 */
[----:B0-----:R-:W-:Y:S01]  /*1c10*/  PRMT R11, R12, 0x5410, R11 ;  /* 0x000054100c0b7816 */ /* 0x001fe2000000000b */
[--C-:B------:R-:W-:Y:S01]  /*1c20*/  HADD2.F32 R106, -RZ, R10.reuse.H0_H0 ;  /* 0x2000000aff6a7230 */ /* 0x100fe20000004100 */
[----:B------:R-:W-:Y:S01]  /*1c30*/  F2FP.BF16.F32.PACK_AB R104, R5, R104 ;  /* 0x000000680568723e */ /* 0x000fe200000010ff */
[----:B------:R-:W-:Y:S01]  /*1c40*/  HADD2.F32 R7, -RZ, R10.H1_H1 ;  /* 0x3000000aff077230 */ /* 0x000fe20000004100 */
[----:B------:R-:W-:Y:S01]  /*1c50*/  F2FP.BF16.F32.PACK_AB R105, R8, R105 ;  /* 0x000000690869723e */ /* 0x000fe200000010ff */
[----:B------:R-:W-:-:S02]  /*1c60*/  HADD2.F32 R107, -RZ, R9.H0_H0 ;  /* 0x20000009ff6b7230 */ /* 0x000fc40000004100 */
[----:B------:R-:W-:Y:S01]  /*1c70*/  HADD2.F32 R10, -RZ, R9.H1_H1 ;  /* 0x30000009ff0a7230 */ /* 0x000fe20000004100 */
[----:B--2---:R-:W-:Y:S02]  /*1c80*/  PRMT R13, R14, 0x5410, R13 ;  /* 0x000054100e0d7816 */ /* 0x004fe4000000000d */
[----:B------:R-:W-:Y:S02]  /*1c90*/  F2FP.BF16.F32.PACK_AB R106, R7, R106 ;  /* 0x0000006a076a723e */ /* 0x000fe400000010ff */
[----:B------:R-:W-:Y:S01]  /*1ca0*/  F2FP.BF16.F32.PACK_AB R107, R10, R107 ;  /* 0x0000006b0a6b723e */ /* 0x000fe200000010ff */
[----:B------:R-:W-:-:S03]  /*1cb0*/  UIADD3 UR4, UR44, 0xb800, URZ ;  /* 0x0000b8002c047890 */ /* 0x000fc6000fffe03f */
[----:B------:R-:W-:Y:S01]  /*1cc0*/  WARPGROUP.ARRIVE ;  /* 0x00000000000079c5 */ /* 0x000fe20000000000 */
[----:B------:R-:W-:Y:S01]  /*1cd0*/  UMOV UR7, 0x40000040 ;  /* 0x4000004000077882 */ /* 0x000fe20000000000 */
[----:B------:R-:W-:Y:S01]  /*1ce0*/  F2FP.F16.E4M3.UNPACK_B R5, R11 ;  /* 0x0000000bff05723e */ /* 0x000fe200020006ff */
[----:B------:R-:W-:Y:S01]  /*1cf0*/  USHF.R.U32.HI UR4, URZ, 0x4, UR4 ;  /* 0x000000043f047899 */ /* 0x000fe20008011604 */
[-C--:B------:R-:W-:Y:S02]  /*1d00*/  F2FP.F16.E4M3.UNPACK_B R9, R13.reuse ;  /* 0x0000000dff09723e */ /* 0x080fe400020006ff */
[----:B------:R-:W-:Y:S01]  /*1d10*/  F2FP.F16.E4M3.UNPACK_B R10, R13.H1 ;  /* 0x0000000dff0a723e */ /* 0x000fe200030006ff */
[----:B------:R-:W-:Y:S01]  /*1d20*/  ULOP3.LUT UR4, UR4, 0x3fff, URZ, 0xc0, !UPT ;  /* 0x00003fff04047892 */ /* 0x000fe2000f8ec03f */
[----:B------:R-:W-:Y:S01]  /*1d30*/  F2FP.F16.E4M3.UNPACK_B R7, R11.H1 ;  /* 0x0000000bff07723e */ /* 0x000fe200030006ff */
[----:B------:R-:W-:Y:S02]  /*1d40*/  HADD2.F32 R108, -RZ, R5.H0_H0 ;  /* 0x20000005ff6c7230 */ /* 0x000fe40000004100 */
[----:B------:R-:W-:Y:S01]  /*1d50*/  ULOP3.LUT UR5, UR4, 0x10000, URZ, 0xfc, !UPT ;  /* 0x0001000004057892 */ /* 0x000fe2000f8efc3f */
[----:B------:R-:W-:-:S02]  /*1d60*/  HADD2.F32 R110, -RZ, R9.H0_H0 ;  /* 0x20000009ff6e7230 */ /* 0x000fc40000004100 */
[--C-:B------:R-:W-:Y:S01]  /*1d70*/  HADD2.F32 R111, -RZ, R10.reuse.H0_H0 ;  /* 0x2000000aff6f7230 */ /* 0x100fe20000004100 */
[----:B------:R-:W-:Y:S01]  /*1d80*/  ULEA UR4, UR49, UR5, 0xa ;  /* 0x0000000531047291 */ /* 0x000fe2000f8e503f */
[----:B------:R-:W-:Y:S02]  /*1d90*/  HADD2.F32 R5, -RZ, R5.H1_H1 ;  /* 0x30000005ff057230 */ /* 0x000fe40000004100 */
[--C-:B------:R-:W-:Y:S02]  /*1da0*/  HADD2.F32 R109, -RZ, R7.reuse.H0_H0 ;  /* 0x20000007ff6d7230 */ /* 0x100fe40000004100 */
[----:B------:R-:W-:Y:S01]  /*1db0*/  HADD2.F32 R8, -RZ, R7.H1_H1 ;  /* 0x30000007ff087230 */ /* 0x000fe20000004100 */
[----:B------:R-:W-:Y:S01]  /*1dc0*/  F2FP.BF16.F32.PACK_AB R108, R5, R108 ;  /* 0x0000006c056c723e */ /* 0x000fe200000010ff */
[----:B------:R-:W-:Y:S01]  /*1dd0*/  UMOV UR6, UR4 ;  /* 0x0000000400067c82 */ /* 0x000fe20008000000 */
[----:B------:R-:W-:Y:S01]  /*1de0*/  HADD2.F32 R9, -RZ, R9.H1_H1 ;  /* 0x30000009ff097230 */ /* 0x000fe20000004100 */
[----:B------:R-:W-:Y:S01]  /*1df0*/  HGMMA.64x128x16.F32.BF16 R24, R104, gdesc[UR4], RZ, !UPT, gsb0 ;  /* 0x01e0000468187df0 */ /* 0x000fe2000c0018ff */
[----:B------:R-:W-:Y:S01]  /*1e00*/  HADD2.F32 R10, -RZ, R10.H1_H1 ;  /* 0x3000000aff0a7230 */ /* 0x000fe20000004100 */
[----:B------:R-:W-:Y:S01]  /*1e10*/  F2FP.BF16.F32.PACK_AB R109, R8, R109 ;  /* 0x0000006d086d723e */ /* 0x000fe200000010ff */
[----:B------:R-:W-:Y:S01]  /*1e20*/  UIADD3 UR6, UR4, 0x2, URZ ;  /* 0x0000000204067890 */ /* 0x000fe2000fffe03f */
[----:B------:R-:W-:Y:S01]  /*1e30*/  F2FP.BF16.F32.PACK_AB R110, R9, R110 ;  /* 0x0000006e096e723e */ /* 0x000fe200000010ff */
[----:B------:R-:W-:Y:S01]  /*1e40*/  UMOV UR7, 0x40000040 ;  /* 0x4000004000077882 */ /* 0x000fe20000000000 */
[----:B------:R-:W-:Y:S01]  /*1e50*/  F2FP.BF16.F32.PACK_AB R111, R10, R111 ;  /* 0x0000006f0a6f723e */ /* 0x000fe200000010ff */
[----:B------:R-:W-:Y:S01]  /*1e60*/  IMAD.IADD R10, R102, 0x1, R6 ;  /* 0x00000001660a7824 */ /* 0x000fe200078e0206 */
[----:B------:R-:W-:-:S02]  /*1e70*/  WARPGROUP.DEPBAR.LE gsb0, 0x0 ;  /* 0x00008000000079c5 */ /* 0x000fc40000010000 */
[----:B------:R-:W-:-:S06]  /*1e80*/  WARPGROUP.ARRIVE ;  /* 0x00000000000079c5 */ /* 0x000fcc0000000000 */
[----:B------:R-:W-:Y:S01]  /*1e90*/  HGMMA.64x128x16.F32.BF16 R24, R108, gdesc[UR4], R24, gsb0 ;  /* 0x01e000046c187df0 */ /* 0x000fe20008001818 */
[----:B------:R-:W-:Y:S01]  /*1ea0*/  UIADD3 UR6, UR4, 0x4, URZ ;  /* 0x0000000404067890 */ /* 0x000fe2000fffe03f */
[----:B------:R-:W-:Y:S01]  /*1eb0*/  UMOV UR7, 0x40000040 ;  /* 0x4000004000077882 */ /* 0x000fe20000000000 */
[----:B------:R-:W-:Y:S02]  /*1ec0*/  WARPGROUP.DEPBAR.LE gsb0, 0x0 ;  /* 0x00008000000079c5 */ /* 0x000fe40000010000 */
[----:B------:R-:W-:Y:S04]  /*1ed0*/  LDS.U16 R5, [R10+0xa00] ;  /* 0x000a00000a057984 */ /* 0x000fe80000000400 */
[----:B------:R-:W0:Y:S04]  /*1ee0*/  LDS.U16 R6, [R10+0x800] ;  /* 0x000800000a067984 */ /* 0x000e280000000400 */
[----:B------:R-:W-:Y:S04]  /*1ef0*/  LDS.U16 R7, [R10+0xa08] ;  /* 0x000a08000a077984 */ /* 0x000fe80000000400 */
[----:B------:R1:W2:Y:S02]  /*1f00*/  LDS.U16 R8, [R10+0x808] ;  /* 0x000808000a087984 */ /* 0x0002a40000000400 */
[----:B-1----:R-:W-:Y:S01]  /*1f10*/  IMAD.IADD R10, R101, 0x1, R10 ;  /* 0x00000001650a7824 */ /* 0x002fe200078e020a */
[----:B0-----:R-:W-:-:S04]  /*1f20*/  PRMT R5, R6, 0x5410, R5 ;  /* 0x0000541006057816 */ /* 0x001fc80000000005 */
[-C--:B------:R-:W-:Y:S02]  /*1f30*/  F2FP.F16.E4M3.UNPACK_B R6, R5.reuse ;  /* 0x00000005ff06723e */ /* 0x080fe400020006ff */
[----:B------:R-:W-:Y:S02]  /*1f40*/  F2FP.F16.E4M3.UNPACK_B R5, R5.H1 ;  /* 0x00000005ff05723e */ /* 0x000fe400030006ff */
[----:B--2---:R-:W-:Y:S01]  /*1f50*/  PRMT R7, R8, 0x5410, R7 ;  /* 0x0000541008077816 */ /* 0x004fe20000000007 */
[--C-:B------:R-:W-:Y:S02]  /*1f60*/  HADD2.F32 R108, -RZ, R6.reuse.H0_H0 ;  /* 0x20000006ff6c7230 */ /* 0x100fe40000004100 */
[----:B------:R-:W-:Y:S01]  /*1f70*/  HADD2.F32 R9, -RZ, R6.H1_H1 ;  /* 0x30000006ff097230 */ /* 0x000fe20000004100 */
[-C--:B------:R-:W-:Y:S01]  /*1f80*/  F2FP.F16.E4M3.UNPACK_B R8, R7.reuse ;  /* 0x00000007ff08723e */ /* 0x080fe200020006ff */
[--C-:B------:R-:W-:Y:S01]  /*1f90*/  HADD2.F32 R109, -RZ, R5.reuse.H0_H0 ;  /* 0x20000005ff6d7230 */ /* 0x100fe20000004100 */
[----:B------:R-:W-:Y:S01]  /*1fa0*/  F2FP.F16.E4M3.UNPACK_B R7, R7.H1 ;  /* 0x00000007ff07723e */ /* 0x000fe200030006ff */
[----:B------:R-:W-:Y:S01]  /*1fb0*/  HADD2.F32 R6, -RZ, R5.H1_H1 ;  /* 0x30000005ff067230 */ /* 0x000fe20000004100 */
[----:B------:R-:W-:Y:S01]  /*1fc0*/  F2FP.BF16.F32.PACK_AB R108, R9, R108 ;  /* 0x0000006c096c723e */ /* 0x000fe200000010ff */
[----:B------:R-:W-:-:S02]  /*1fd0*/  HADD2.F32 R110, -RZ, R8.H0_H0 ;  /* 0x20000008ff6e7230 */ /* 0x000fc40000004100 */
[----:B------:R-:W-:Y:S01]  /*1fe0*/  HADD2.F32 R5, -RZ, R8.H1_H1 ;  /* 0x30000008ff057230 */ /* 0x000fe20000004100 */
[----:B------:R-:W-:Y:S01]  /*1ff0*/  F2FP.BF16.F32.PACK_AB R109, R6, R109 ;  /* 0x0000006d066d723e */ /* 0x000fe200000010ff */
[--C-:B------:R-:W-:Y:S02]  /*2000*/  HADD2.F32 R111, -RZ, R7.reuse.H0_H0 ;  /* 0x20000007ff6f7230 */ /* 0x100fe40000004100 */
[----:B------:R-:W-:Y:S01]  /*2010*/  HADD2.F32 R8, -RZ, R7.H1_H1 ;  /* 0x30000007ff087230 */ /* 0x000fe20000004100 */
[----:B------:R-:W-:-:S04]  /*2020*/  F2FP.BF16.F32.PACK_AB R110, R5, R110 ;  /* 0x0000006e056e723e */ /* 0x000fc800000010ff */
[----:B------:R-:W-:-:S04]  /*2030*/  F2FP.BF16.F32.PACK_AB R111, R8, R111 ;  /* 0x0000006f086f723e */ /* 0x000fc800000010ff */
        /* <DEDUP_REMOVED lines=8> */
[----:B------:R-:W1:Y:S01]  /*20c0*/  LDS.U16 R8, [R10+0x808] ;  /* 0x000808000a087984 */ /* 0x000e620000000400 */
[----:B0-----:R-:W-:-:S04]  /*20d0*/  PRMT R5, R6, 0x5410, R5 ;  /* 0x0000541006057816 */ /* 0x001fc80000000005 */
[-C--:B------:R-:W-:Y:S02]  /*20e0*/  F2FP.F16.E4M3.UNPACK_B R6, R5.reuse ;  /* 0x00000005ff06723e */ /* 0x080fe400020006ff */
[----:B------:R-:W-:Y:S02]  /*20f0*/  F2FP.F16.E4M3.UNPACK_B R5, R5.H1 ;  /* 0x00000005ff05723e */ /* 0x000fe400030006ff */
[----:B-1----:R-:W-:Y:S01]  /*2100*/  PRMT R7, R8, 0x5410, R7 ;  /* 0x0000541008077816 */ /* 0x002fe20000000007 */
        /* <DEDUP_REMOVED lines=15> */
[----:B------:R-:W-:Y:S03]  /*2200*/  HGMMA.64x128x16.F32.BF16 R24, R108, gdesc[UR4], R24, gsb0 ;  /* 0x01e000046c187df0 */ /* 0x000fe60008001818 */
[----:B------:R-:W-:Y:S02]  /*2210*/  WARPGROUP.DEPBAR.LE gsb0, 0x0 ;  /* 0x00008000000079c5 */ /* 0x000fe40000010000 */
[----:B------:R-:W-:Y:S05]  /*2220*/  @!P2 BRA `(.L_x_24) ;  /* 0x000000000090a947 */ /* 0x000fea0003800000 */
[----:B------:R-:W-:Y:S05]  /*2230*/  @!P0 BRA `(.L_x_25) ;  /* 0x0000000000048947 */ /* 0x000fea0003800000 */
[----:B------:R-:W-:Y:S01]  /*2240*/  BPT.TRAP 0x1 ;  /* 0x000000040000795c */ /* 0x000fe20000300000 */
.L_x_25:
[----:B------:R-:W-:Y:S01]  /*2250*/  IMAD R5, R4, 0x1000, R23 ;  /* 0x0000100004057824 */ /* 0x000fe200078e0217 */
[----:B------:R-:W-:Y:S06]  /*2260*/  @P1 BRA `(.L_x_26) ;  /* 0x0000000000081947 */ /* 0x000fec0003800000 */
[----:B------:R-:W0:Y:S02]  /*2270*/  SYNCS.PHASECHK.TRANS64.TRYWAIT P1, [R3+URZ], R20 ;  /* 0x00000014030075a7 */ /* 0x000e24000802017f */
[----:B0-----:R-:W-:Y:S05]  /*2280*/  @!P1 BRA `(.L_x_27) ;  /* 0x0000007000d49947 */ /* 0x001fea0003800000 */
.L_x_26:
[----:B0-----:R-:W-:Y:S01]  /*2290*/  LDS.U16 R3, [R5+UR44+0xa00] ;  /* 0x000a002c05037984 */ /* 0x001fe20008000400 */
[----:B------:R-:W-:-:S03]  /*22a0*/  VIADD R6, R5, UR44 ;  /* 0x0000002c05067c36 */ /* 0x000fc60008000000 */
[----:B------:R-:W0:Y:S01]  /*22b0*/  LDS.U16 R8, [R5+UR44+0x800] ;  /* 0x0008002c05087984 */ /* 0x000e220008000400 */
[----:B------:R-:W-:-:S03]  /*22c0*/  IMAD.IADD R14, R101, 0x1, R6 ;  /* 0x00000001650e7824 */ /* 0x000fc600078e0206 */
[----:B------:R-:W-:Y:S04]  /*22d0*/  LDS.U16 R7, [R5+UR44+0xa08] ;  /* 0x000a082c05077984 */ /* 0x000fe80008000400 */
[----:B------:R-:W1:Y:S04]  /*22e0*/  LDS.U16 R10, [R5+UR44+0x808] ;  /* 0x0008082c050a7984 */ /* 0x000e680008000400 */
[----:B------:R-:W-:Y:S04]  /*22f0*/  LDS.U16 R11, [R14+0xa00] ;  /* 0x000a00000e0b7984 */ /* 0x000fe80000000400 */
[----:B------:R-:W2:Y:S04]  /*2300*/  LDS.U16 R6, [R14+0x800] ;  /* 0x000800000e067984 */ /* 0x000ea80000000400 */
[----:B------:R-:W-:Y:S04]  /*2310*/  LDS.U16 R13, [R14+0xa08] ;  /* 0x000a08000e0d7984 */ /* 0x000fe80000000400 */
[----:B------:R-:W3:Y:S01]  /*2320*/  LDS.U16 R12, [R14+0x808] ;  /* 0x000808000e0c7984 */ /* 0x000ee20000000400 */
        /* <DEDUP_REMOVED lines=11> */
[--C-:B------:R-:W-:Y:S01]  /*23e0*/  HADD2.F32 R106, -RZ, R9.reuse.H0_H0 ;  /* 0x20000009ff6a7230 */ /* 0x100fe20000004100 */
[----:B--2---:R-:W-:Y:S01]  /*23f0*/  PRMT R11, R6, 0x5410, R11 ;  /* 0x00005410060b7816 */ /* 0x004fe2000000000b */
[----:B------:R-:W-:Y:S01]  /*2400*/  HADD2.F32 R9, -RZ, R9.H1_H1 ;  /* 0x30000009ff097230 */ /* 0x000fe20000004100 */
[----:B------:R-:W-:Y:S01]  /*2410*/  F2FP.BF16.F32.PACK_AB R105, R8, R105 ;  /* 0x000000690869723e */ /* 0x000fe200000010ff */
[----:B------:R-:W-:-:S02]  /*2420*/  HADD2.F32 R107, -RZ, R7.H0_H0 ;  /* 0x20000007ff6b7230 */ /* 0x000fc40000004100 */
[----:B------:R-:W-:Y:S01]  /*2430*/  HADD2.F32 R10, -RZ, R7.H1_H1 ;  /* 0x30000007ff0a7230 */ /* 0x000fe20000004100 */
[----:B------:R-:W-:Y:S02]  /*2440*/  F2FP.BF16.F32.PACK_AB R106, R9, R106 ;  /* 0x0000006a096a723e */ /* 0x000fe400000010ff */
[----:B---3--:R-:W-:Y:S02]  /*2450*/  PRMT R13, R12, 0x5410, R13 ;  /* 0x000054100c0d7816 */ /* 0x008fe4000000000d */
[----:B------:R-:W-:-:S07]  /*2460*/  F2FP.BF16.F32.PACK_AB R107, R10, R107 ;  /* 0x0000006b0a6b723e */ /* 0x000fce00000010ff */
.L_x_24:
[----:B------:R-:W-:-:S13]  /*2470*/  ISETP.NE.AND P1, PT, RZ, UR41, PT ;  /* 0x00000029ff007c0c */ /* 0x000fda000bf25270 */
[----:B------:R-:W-:Y:S05]  /*2480*/  @!P1 BRA `(.L_x_28) ;  /* 0x0000001000309947 */ /* 0x000fea0003800000 */
[----:B------:R-:W-:-:S13]  /*2490*/  ISETP.GT.AND P1, PT, R21, 0x80, PT ;  /* 0x000000801500780c */ /* 0x000fda0003f24270 */
[----:B------:R-:W-:Y:S02]  /*24a0*/  @!P1 IMAD.SHL.U32 R6, R4, 0x1000, RZ ;  /* 0x0000100004069824 */ /* 0x000fe400078e00ff */
[----:B------:R-:W-:Y:S01]  /*24b0*/  @!P1 IMAD.U32 R3, RZ, RZ, UR49 ;  /* 0x00000031ff039e24 */ /* 0x000fe2000f8e00ff */
[----:B------:R-:W-:Y:S06]  /*24c0*/  @!P1 BRA `(.L_x_29) ;  /* 0x0000000800889947 */ /* 0x000fec0003800000 */
[----:B------:R-:W-:Y:S02]  /*24d0*/  IMAD.MOV.U32 R9, RZ, RZ, R4 ;  /* 0x000000ffff097224 */ /* 0x000fe400078e0004 */
[----:B------:R-:W-:Y:S02]  /*24e0*/  IMAD.U32 R5, RZ, RZ, UR41 ;  /* 0x00000029ff057e24 */ /* 0x000fe4000f8e00ff */
[----:B------:R-:W-:-:S07]  /*24f0*/  IMAD.U32 R3, RZ, RZ, UR49 ;  /* 0x00000031ff037e24 */ /* 0x000fce000f8e00ff */
.L_x_37:
[----:B------:R-:W-:Y:S01]  /*2500*/  IMAD.MOV.U32 R7, RZ, RZ, 0x40000040 ;  /* 0x40000040ff077424 */ /* 0x000fe200078e00ff */
[----:B------:R-:W-:Y:S01]  /*2510*/  LEA R6, R9, UR5, 0xa ;  /* 0x0000000509067c11 */ /* 0x000fe2000f8e50ff */
[----:B------:R-:W-:Y:S05]  /*2520*/  YIELD ;  /* 0x0000000000007946 */ /* 0x000fea0003800000 */
[----:B------:R-:W-:Y:S05]  /*2530*/  WARPSYNC.ALL ;  /* 0x0000000000007948 */ /* 0x000fea0003800000 */
[----:B------:R-:W-:Y:S01]  /*2540*/  R2UR UR6, R6 ;  /* 0x00000000060672ca */ /* 0x000fe200000e0000 */
[----:B------:R-:W-:Y:S01]  /*2550*/  WARPGROUP.ARRIVE ;  /* 0x00000000000079c5 */ /* 0x000fe20000000000 */
[----:B------:R-:W-:Y:S01]  /*2560*/  R2UR UR7, R7 ;  /* 0x00000000070772ca */ /* 0x000fe200000e0000 */
[----:B------:R-:W-:-:S05]  /*2570*/  VIADD R4, R9, 0x1 ;  /* 0x0000000109047836 */ /* 0x000fca0000000000 */
[----:B------:R-:W-:-:S04]  /*2580*/  ISETP.NE.AND P1, PT, R4, 0xb, PT ;  /* 0x0000000b0400780c */ /* 0x000fc80003f25270 */
[----:B------:R-:W-:Y:S02]  /*2590*/  SEL R15, RZ, 0x1, P1 ;  /* 0x00000001ff0f7807 */ /* 0x000fe40000800000 */
[----:B------:R-:W-:Y:S01]  /*25a0*/  SEL R4, R4, RZ, P1 ;  /* 0x000000ff04047207 */ /* 0x000fe20000800000 */
[----:B------:R-:W-:Y:S01]  /*25b0*/  HGMMA.64x128x16.F32.BF16 R24, R104, gdesc[UR4], R24, gsb0 ;  /* 0x01e0000468187df0 */ /* 0x000fe20008001818 */
[----:B------:R-:W-:Y:S02]  /*25c0*/  LOP3.LUT R0, R0, R15, RZ, 0x3c, !PT ;  /* 0x0000000f00007212 */ /* 0x000fe400078e3cff */
[----:B------:R-:W-:Y:S02]  /*25d0*/  WARPGROUP.DEPBAR.LE gsb0, 0x0 ;  /* 0x00008000000079c5 */ /* 0x000fe40000010000 */
[----:B------:R-:W-:Y:S05]  /*25e0*/  @!P0 BRA `(.L_x_30) ;  /* 0x0000000000048947 */ /* 0x000fea0003800000 */
[----:B------:R-:W-:Y:S01]  /*25f0*/  BPT.TRAP 0x1 ;  /* 0x000000040000795c */ /* 0x000fe20000300000 */
.L_x_30:
[-C--:B------:R-:W-:Y:S01]  /*2600*/  F2FP.F16.E4M3.UNPACK_B R7, R11.reuse ;  /* 0x0000000bff07723e */ /* 0x080fe200020006ff */
[----:B------:R-:W-:Y:S01]  /*2610*/  VIADD R14, R6, 0x2 ;  /* 0x00000002060e7836 */ /* 0x000fe20000000000 */
[----:B------:R-:W-:Y:S01]  /*2620*/  F2FP.F16.E4M3.UNPACK_B R11, R11.H1 ;  /* 0x0000000bff0b723e */ /* 0x000fe200030006ff */
[----:B------:R-:W-:Y:S01]  /*2630*/  IMAD.MOV.U32 R15, RZ, RZ, 0x40000040 ;  /* 0x40000040ff0f7424 */ /* 0x000fe200078e00ff */
[-C--:B------:R-:W-:Y:S01]  /*2640*/  F2FP.F16.E4M3.UNPACK_B R10, R13.reuse ;  /* 0x0000000dff0a723e */ /* 0x080fe200020006ff */
[----:B------:R-:W-:Y:S01]  /*2650*/  HADD2.F32 R108, -RZ, R7.H0_H0 ;  /* 0x20000007ff6c7230 */ /* 0x000fe20000004100 */
[----:B------:R-:W-:Y:S01]  /*2660*/  F2FP.F16.E4M3.UNPACK_B R13, R13.H1 ;  /* 0x0000000dff0d723e */ /* 0x000fe200030006ff */
[--C-:B------:R-:W-:Y:S01]  /*2670*/  HADD2.F32 R109, -RZ, R11.reuse.H0_H0 ;  /* 0x2000000bff6d7230 */ /* 0x100fe20000004100 */
[----:B------:R-:W-:Y:S01]  /*2680*/  R2UR UR6, R14 ;  /* 0x000000000e0672ca */ /* 0x000fe200000e0000 */
[----:B------:R-:W-:Y:S01]  /*2690*/  HADD2.F32 R8, -RZ, R11.H1_H1 ;  /* 0x3000000bff087230 */ /* 0x000fe20000004100 */
[----:B------:R-:W-:Y:S01]  /*26a0*/  R2UR UR7, R15 ;  /* 0x000000000f0772ca */ /* 0x000fe200000e0000 */
[--C-:B------:R-:W-:Y:S01]  /*26b0*/  HADD2.F32 R110, -RZ, R10.reuse.H0_H0 ;  /* 0x2000000aff6e7230 */ /* 0x100fe20000004100 */
[----:B------:R-:W-:Y:S01]  /*26c0*/  LEA R14, R4, UR44, 0x3 ;  /* 0x0000002c040e7c11 */ /* 0x000fe2000f8e18ff */
[----:B------:R-:W-:Y:S01]  /*26d0*/  HADD2.F32 R11, -RZ, R10.H1_H1 ;  /* 0x3000000aff0b7230 */ /* 0x000fe20000004100 */
[----:B------:R-:W-:Y:S01]  /*26e0*/  SHF.L.U32 R15, R0, 0x1f, RZ ;  /* 0x0000001f000f7819 */ /* 0x000fe200000006ff */
[----:B------:R-:W-:Y:S01]  /*26f0*/  HADD2.F32 R7, -RZ, R7.H1_H1 ;  /* 0x30000007ff077230 */ /* 0x000fe20000004100 */
[----:B------:R-:W-:Y:S01]  /*2700*/  F2FP.BF16.F32.PACK_AB R109, R8, R109 ;  /* 0x0000006d086d723e */ /* 0x000fe200000010ff */
[--C-:B------:R-:W-:Y:S01]  /*2710*/  HADD2.F32 R111, -RZ, R13.reuse.H0_H0 ;  /* 0x2000000dff6f7230 */ /* 0x100fe20000004100 */
[----:B------:R-:W-:Y:S01]  /*2720*/  F2FP.BF16.F32.PACK_AB R110, R11, R110 ;  /* 0x0000006e0b6e723e */ /* 0x000fe200000010ff */
[----:B------:R-:W-:Y:S01]  /*2730*/  HADD2.F32 R10, -RZ, R13.H1_H1 ;  /* 0x3000000dff0a7230 */ /* 0x000fe20000004100 */
[----:B------:R-:W-:Y:S01]  /*2740*/  F2FP.BF16.F32.PACK_AB R108, R7, R108 ;  /* 0x0000006c076c723e */ /* 0x000fe200000010ff */
[----:B------:R0:W1:Y:S01]  /*2750*/  SYNCS.PHASECHK.TRANS64.TRYWAIT P1, [R14+URZ], R15 ;  /* 0x0000000f0e0075a7 */ /* 0x000062000802017f */
[----:B------:R-:W-:-:S02]  /*2760*/  IMAD R8, R9, 0x1000, R102 ;  /* 0x0000100009087824 */ /* 0x000fc400078e0266 */
[----:B------:R-:W-:-:S03]  /*2770*/  F2FP.BF16.F32.PACK_AB R111, R10, R111 ;  /* 0x0000006f0a6f723e */ /* 0x000fc600000010ff */
[----:B------:R-:W-:Y:S01]  /*2780*/  IADD3 R10, R8, UR44, R23 ;  /* 0x0000002c080a7c10 */ /* 0x000fe2000fffe017 */
[----:B------:R-:W-:-:S06]  /*2790*/  WARPGROUP.ARRIVE ;  /* 0x00000000000079c5 */ /* 0x000fcc0000000000 */
[----:B------:R-:W-:Y:S03]  /*27a0*/  HGMMA.64x128x16.F32.BF16 R24, R108, gdesc[UR4], R24, gsb0 ;  /* 0x01e000046c187df0 */ /* 0x000fe60008001818 */
[----:B------:R-:W-:Y:S02]  /*27b0*/  WARPGROUP.DEPBAR.LE gsb0, 0x0 ;  /* 0x00008000000079c5 */ /* 0x000fe40000010000 */
[----:B------:R-:W-:Y:S04]  /*27c0*/  LDS.U16 R9, [R10+0xa08] ;  /* 0x000a08000a097984 */ /* 0x000fe80000000400 */
[----:B------:R-:W2:Y:S04]  /*27d0*/  LDS.U16 R12, [R10+0x808] ;  /* 0x000808000a0c7984 */ /* 0x000ea80000000400 */
[----:B------:R-:W-:Y:S04]  /*27e0*/  LDS.U16 R7, [R10+0xa00] ;  /* 0x000a00000a077984 */ /* 0x000fe80000000400 */
[----:B------:R-:W3:Y:S01]  /*27f0*/  LDS.U16 R8, [R10+0x800] ;  /* 0x000800000a087984 */ /* 0x000ee20000000400 */
[----:B--2---:R-:W-:Y:S01]  /*2800*/  PRMT R12, R12, 0x5410, R9 ;  /* 0x000054100c0c7816 */ /* 0x004fe20000000009 */
[----:B------:R-:W-:-:S03]  /*2810*/  IMAD.MOV.U32 R9, RZ, RZ, 0x40000040 ;  /* 0x40000040ff097424 */ /* 0x000fc600078e00ff */
[-C--:B------:R-:W-:Y:S02]  /*2820*/  F2FP.F16.E4M3.UNPACK_B R13, R12.reuse ;  /* 0x0000000cff0d723e */ /* 0x080fe400020006ff */
[----:B------:R-:W-:Y:S02]  /*2830*/  F2FP.F16.E4M3.UNPACK_B R12, R12.H1 ;  /* 0x0000000cff0c723e */ /* 0x000fe400030006ff */
[----:B---3--:R-:W-:Y:S01]  /*2840*/  PRMT R7, R8, 0x5410, R7 ;  /* 0x0000541008077816 */ /* 0x008fe20000000007 */
[----:B------:R-:W-:Y:S01]  /*2850*/  VIADD R8, R6, 0x4 ;  /* 0x0000000406087836 */ /* 0x000fe20000000000 */
[----:B------:R-:W-:Y:S01]  /*2860*/  R2UR UR7, R9 ;  /* 0x00000000090772ca */ /* 0x000fe200000e0000 */
[--C-:B------:R-:W-:Y:S01]  /*2870*/  HADD2.F32 R110, -RZ, R13.reuse.H0_H0 ;  /* 0x2000000dff6e7230 */ /* 0x100fe20000004100 */
[-C--:B------:R-:W-:Y:S01]  /*2880*/  F2FP.F16.E4M3.UNPACK_B R11, R7.reuse ;  /* 0x00000007ff0b723e */ /* 0x080fe200020006ff */
[----:B------:R-:W-:Y:S01]  /*2890*/  HADD2.F32 R111, -RZ, R12.H0_H0 ;  /* 0x2000000cff6f7230 */ /* 0x000fe20000004100 */
[----:B------:R-:W-:Y:S01]  /*28a0*/  F2FP.F16.E4M3.UNPACK_B R7, R7.H1 ;  /* 0x00000007ff07723e */ /* 0x000fe200030006ff */
[----:B------:R-:W-:Y:S01]  /*28b0*/  HADD2.F32 R13, -RZ, R13.H1_H1 ;  /* 0x3000000dff0d7230 */ /* 0x000fe20000004100 */
[----:B------:R-:W-:Y:S01]  /*28c0*/  R2UR UR6, R8 ;  /* 0x00000000080672ca */ /* 0x000fe200000e0000 */
[----:B------:R-:W-:-:S02]  /*28d0*/  HADD2.F32 R108, -RZ, R11.H0_H0 ;  /* 0x2000000bff6c7230 */ /* 0x000fc40000004100 */
[----:B------:R-:W-:Y:S01]  /*28e0*/  HADD2.F32 R11, -RZ, R11.H1_H1 ;  /* 0x3000000bff0b7230 */ /* 0x000fe20000004100 */
[----:B------:R-:W-:Y:S01]  /*28f0*/  F2FP.BF16.F32.PACK_AB R110, R13, R110 ;  /* 0x0000006e0d6e723e */ /* 0x000fe200000010ff */
[--C-:B------:R-:W-:Y:S02]  /*2900*/  HADD2.F32 R109, -RZ, R7.reuse.H0_H0 ;  /* 0x20000007ff6d7230 */ /* 0x100fe40000004100 */
[----:B------:R-:W-:Y:S01]  /*2910*/  HADD2.F32 R8, -RZ, R7.H1_H1 ;  /* 0x30000007ff087230 */ /* 0x000fe20000004100 */
[----:B------:R-:W-:Y:S01]  /*2920*/  F2FP.BF16.F32.PACK_AB R108, R11, R108 ;  /* 0x0000006c0b6c723e */ /* 0x000fe200000010ff */
[----:B------:R-:W-:Y:S02]  /*2930*/  HADD2.F32 R12, -RZ, R12.H1_H1 ;  /* 0x3000000cff0c7230 */ /* 0x000fe40000004100 */
[----:B------:R-:W-:Y:S01]  /*2940*/  VIADD R6, R6, 0x6 ;  /* 0x0000000606067836 */ /* 0x000fe20000000000 */
[----:B------:R-:W-:Y:S02]  /*2950*/  F2FP.BF16.F32.PACK_AB R109, R8, R109 ;  /* 0x0000006d086d723e */ /* 0x000fe400000010ff */
[----:B------:R-:W-:Y:S01]  /*2960*/  F2FP.BF16.F32.PACK_AB R111, R12, R111 ;  /* 0x0000006f0c6f723e */ /* 0x000fe200000010ff */
[----:B------:R-:W-:-:S03]  /*2970*/  IMAD.IADD R12, R101, 0x1, R10 ;  /* 0x00000001650c7824 */ /* 0x000fc600078e020a */
[----:B------:R-:W-:-:S06]  /*2980*/  WARPGROUP.ARRIVE ;  /* 0x00000000000079c5 */ /* 0x000fcc0000000000 */
[----:B------:R-:W-:Y:S01]  /*2990*/  HGMMA.64x128x16.F32.BF16 R24, R108, gdesc[UR4], R24, gsb0 ;  /* 0x01e000046c187df0 */ /* 0x000fe20008001818 */
[----:B------:R-:W-:Y:S02]  /*29a0*/  R2UR UR6, R6 ;  /* 0x00000000060672ca */ /* 0x000fe400000e0000 */
[----:B------:R-:W-:Y:S02]  /*29b0*/  WARPGROUP.DEPBAR.LE gsb0, 0x0 ;  /* 0x00008000000079c5 */ /* 0x000fe40000010000 */
[----:B------:R-:W-:Y:S04]  /*29c0*/  LDS.U16 R7, [R12+0xa00] ;  /* 0x000a00000c077984 */ /* 0x000fe80000000400 */
[----:B------:R-:W2:Y:S04]  /*29d0*/  LDS.U16 R8, [R12+0x800] ;  /* 0x000800000c087984 */ /* 0x000ea80000000400 */
[----:B------:R-:W-:Y:S04]  /*29e0*/  LDS.U16 R9, [R12+0xa08] ;  /* 0x000a08000c097984 */ /* 0x000fe80000000400 */
[----:B------:R-:W3:Y:S01]  /*29f0*/  LDS.U16 R10, [R12+0x808] ;  /* 0x000808000c0a7984 */ /* 0x000ee20000000400 */
[----:B--2---:R-:W-:-:S04]  /*2a00*/  PRMT R7, R8, 0x5410, R7 ;  /* 0x0000541008077816 */ /* 0x004fc80000000007 */
[----:B------:R-:W-:Y:S02]  /*2a10*/  F2FP.F16.E4M3.UNPACK_B R8, R7 ;  /* 0x00000007ff08723e */ /* 0x000fe400020006ff */
[----:B---3--:R-:W-:-:S03]  /*2a20*/  PRMT R9, R10, 0x5410, R9 ;  /* 0x000054100a097816 */ /* 0x008fc60000000009 */
[--C-:B------:R-:W-:Y:S02]  /*2a30*/  HADD2.F32 R108, -RZ, R8.reuse.H0_H0 ;  /* 0x20000008ff6c7230 */ /* 0x100fe40000004100 */
[----:B------:R-:W-:Y:S01]  /*2a40*/  HADD2.F32 R11, -RZ, R8.H1_H1 ;  /* 0x30000008ff0b7230 */ /* 0x000fe20000004100 */
[----:B------:R-:W-:Y:S01]  /*2a50*/  F2FP.F16.E4M3.UNPACK_B R8, R7.H1 ;  /* 0x00000007ff08723e */ /* 0x000fe200030006ff */
[----:B------:R-:W-:Y:S01]  /*2a60*/  IMAD.MOV.U32 R7, RZ, RZ, 0x40000040 ;  /* 0x40000040ff077424 */ /* 0x000fe200078e00ff */
[-C--:B------:R-:W-:Y:S02]  /*2a70*/  F2FP.F16.E4M3.UNPACK_B R10, R9.reuse ;  /* 0x00000009ff0a723e */ /* 0x080fe400020006ff */
[----:B------:R-:W-:Y:S01]  /*2a80*/  F2FP.F16.E4M3.UNPACK_B R9, R9.H1 ;  /* 0x00000009ff09723e */ /* 0x000fe200030006ff */
[--C-:B------:R-:W-:Y:S01]  /*2a90*/  HADD2.F32 R109, -RZ, R8.reuse.H0_H0 ;  /* 0x20000008ff6d7230 */ /* 0x100fe20000004100 */
[----:B------:R-:W-:Y:S01]  /*2aa0*/  R2UR UR7, R7 ;  /* 0x00000000070772ca */ /* 0x000fe200000e0000 */
        /* <DEDUP_REMOVED lines=12> */
[----:B01----:R-:W-:Y:S05]  /*2b70*/  @!P0 BRA `(.L_x_31) ;  /* 0x0000000000048947 */ /* 0x003fea0003800000 */
[----:B------:R-:W-:Y:S01]  /*2b80*/  BPT.TRAP 0x1 ;  /* 0x000000040000795c */ /* 0x000fe20000300000 */
.L_x_31:
[----:B------:R-:W-:Y:S01]  /*2b90*/  UISETP.GT.U32.AND UP0, UPT, UR37, 0x1, UPT ;  /* 0x000000012500788c */ /* 0x000fe2000bf04070 */
[----:B------:R-:W-:-:S05]  /*2ba0*/  LEA R6, R3, UR44, 0x3 ;  /* 0x0000002c03067c11 */ /* 0x000fca000f8e18ff */
[----:B------:R-:W-:Y:S01]  /*2bb0*/  PLOP3.LUT P2, PT, PT, PT, UP0, 0x80, 0x0 ;  /* 0x000000000000781c */ /* 0x000fe20003f4f008 */
[----:B------:R-:W-:-:S05]  /*2bc0*/  VIADD R6, R6, 0x58 ;  /* 0x0000005806067836 */ /* 0x000fca0000000000 */
[----:B------:R-:W-:-:S04]  /*2bd0*/  PRMT R6, RZ, 0x654, R6 ;  /* 0x00000654ff067816 */ /* 0x000fc80000000006 */
[----:B------:R0:W-:Y:S03]  /*2be0*/  SYNCS.ARRIVE.TRANS64.RED.A1T0 RZ, [R6+URZ], RZ ;  /* 0x000000ff06ff79a7 */ /* 0x0001e6000810043f */
[----:B------:R-:W-:Y:S05]  /*2bf0*/  @P2 BRA `(.L_x_32) ;  /* 0x0000000000042947 */ /* 0x000fea0003800000 */
[----:B------:R-:W-:Y:S01]  /*2c00*/  BPT.TRAP 0x1 ;  /* 0x000000040000795c */ /* 0x000fe20000300000 */
.L_x_32:
[----:B------:R-:W-:-:S05]  /*2c10*/  VIADD R3, R3, 0x1 ;  /* 0x0000000103037836 */ /* 0x000fca0000000000 */
[----:B------:R-:W-:-:S04]  /*2c20*/  ISETP.NE.AND P2, PT, R3, 0xb, PT ;  /* 0x0000000b0300780c */ /* 0x000fc80003f45270 */
[----:B------:R-:W-:Y:S01]  /*2c30*/  SEL R3, R3, RZ, P2 ;  /* 0x000000ff03037207 */ /* 0x000fe20001000000 */
[----:B------:R-:W-:Y:S08]  /*2c40*/  @!P0 BRA `(.L_x_33) ;  /* 0x0000000000048947 */ /* 0x000ff00003800000 */
[----:B------:R-:W-:Y:S01]  /*2c50*/  BPT.TRAP 0x1 ;  /* 0x000000040000795c */ /* 0x000fe20000300000 */
.L_x_33:
[----:B------:R-:W-:Y:S04]  /*2c60*/  BSSY B0, `(.L_x_34) ;  /* 0x0000004000007945 */ /* 0x000fe80003800000 */
[----:B------:R-:W-:Y:S05]  /*2c70*/  @P1 BRA `(.L_x_35) ;  /* 0x0000000000081947 */ /* 0x000fea0003800000 */
[----:B------:R-:W1:Y:S02]  /*2c80*/  SYNCS.PHASECHK.TRANS64.TRYWAIT P1, [R14+URZ], R15 ;  /* 0x0000000f0e0075a7 */ /* 0x000e64000802017f */
[----:B-1----:R-:W-:Y:S05]  /*2c90*/  @!P1 BRA `(.L_x_36) ;  /* 0x0000006800649947 */ /* 0x002fea0003800000 */
.L_x_35:
[----:B------:R-:W-:Y:S05]  /*2ca0*/  BSYNC B0 ;  /* 0x0000000000007941 */ /* 0x000fea0003800000 */
.L_x_34:
[----:B------:R-:W-:Y:S01]  /*2cb0*/  IMAD.SHL.U32 R108, R4, 0x1000, RZ ;  /* 0x00001000046c7824 */ /* 0x000fe200078e00ff */
[C---:B------:R-:W-:Y:S01]  /*2cc0*/  ISETP.GT.AND P1, PT, R5.reuse, 0x2, PT ;  /* 0x000000020500780c */ /* 0x040fe20003f24270 */
[----:B------:R-:W-:-:S03]  /*2cd0*/  VIADD R5, R5, 0xffffffff ;  /* 0xffffffff05057836 */ /* 0x000fc60000000000 */
[----:B0-----:R-:W-:-:S05]  /*2ce0*/  IADD3 R6, R108, UR44, R23 ;  /* 0x0000002c6c067c10 */ /* 0x001fca000fffe017 */
[----:B------:R-:W-:Y:S01]  /*2cf0*/  LDS.U16 R7, [R6+0xa00] ;  /* 0x000a000006077984 */ /* 0x000fe20000000400 */
[----:B------:R-:W-:-:S03]  /*2d00*/  IMAD.IADD R20, R101, 0x1, R6 ;  /* 0x0000000165147824 */ /* 0x000fc600078e0206 */
[----:B------:R-:W0:Y:S04]  /*2d10*/  LDS.U16 R8, [R6+0x800] ;  /* 0x0008000006087984 */ /* 0x000e280000000400 */
[----:B------:R-:W-:Y:S04]  /*2d20*/  LDS.U16 R9, [R6+0xa08] ;  /* 0x000a080006097984 */ /* 0x000fe80000000400 */
[----:B------:R-:W2:Y:S04]  /*2d30*/  LDS.U16 R10, [R6+0x808] ;  /* 0x00080800060a7984 */ /* 0x000ea80000000400 */
[----:B------:R-:W-:Y:S04]  /*2d40*/  LDS.U16 R11, [R20+0xa00] ;  /* 0x000a0000140b7984 */ /* 0x000fe80000000400 */
[----:B------:R-:W3:Y:S04]  /*2d50*/  LDS.U16 R12, [R20+0x800] ;  /* 0x00080000140c7984 */ /* 0x000ee80000000400 */
[----:B------:R-:W-:Y:S04]  /*2d60*/  LDS.U16 R13, [R20+0xa08] ;  /* 0x000a0800140d7984 */ /* 0x000fe80000000400 */
[----:B-1----:R-:W1:Y:S01]  /*2d70*/  LDS.U16 R14, [R20+0x808] ;  /* 0x00080800140e7984 */ /* 0x002e620000000400 */
        /* <DEDUP_REMOVED lines=12> */
[----:B---3--:R-:W-:Y:S01]  /*2e40*/  PRMT R11, R12, 0x5410, R11 ;  /* 0x000054100c0b7816 */ /* 0x008fe2000000000b */
[----:B------:R-:W-:Y:S01]  /*2e50*/  HADD2.F32 R7, -RZ, R10.H1_H1 ;  /* 0x3000000aff077230 */ /* 0x000fe20000004100 */
[----:B------:R-:W-:Y:S01]  /*2e60*/  F2FP.BF16.F32.PACK_AB R105, R6, R105 ;  /* 0x000000690669723e */ /* 0x000fe200000010ff */
[----:B------:R-:W-:-:S02]  /*2e70*/  HADD2.F32 R107, -RZ, R9.H0_H0 ;  /* 0x20000009ff6b7230 */ /* 0x000fc40000004100 */
[----:B------:R-:W-:Y:S01]  /*2e80*/  HADD2.F32 R8, -RZ, R9.H1_H1 ;  /* 0x30000009ff087230 */ /* 0x000fe20000004100 */
[----:B------:R-:W-:Y:S01]  /*2e90*/  F2FP.BF16.F32.PACK_AB R106, R7, R106 ;  /* 0x0000006a076a723e */ /* 0x000fe200000010ff */
[----:B------:R-:W-:Y:S01]  /*2ea0*/  IMAD.MOV.U32 R9, RZ, RZ, R4 ;  /* 0x000000ffff097224 */ /* 0x000fe200078e0004 */
[----:B-1----:R-:W-:Y:S02]  /*2eb0*/  PRMT R13, R14, 0x5410, R13 ;  /* 0x000054100e0d7816 */ /* 0x002fe4000000000d */
[----:B------:R-:W-:Y:S01]  /*2ec0*/  F2FP.BF16.F32.PACK_AB R107, R8, R107 ;  /* 0x0000006b086b723e */ /* 0x000fe200000010ff */
[----:B------:R-:W-:Y:S06]  /*2ed0*/  @P1 BRA `(.L_x_37) ;  /* 0xfffffff400881947 */ /* 0x000fec000383ffff */
[----:B------:R-:W-:-:S07]  /*2ee0*/  IMAD.MOV.U32 R6, RZ, RZ, R108 ;  /* 0x000000ffff067224 */ /* 0x000fce00078e006c */
.L_x_29:
[----:B------:R-:W-:Y:S01]  /*2ef0*/  IMAD.MOV.U32 R5, RZ, RZ, 0x40000040 ;  /* 0x40000040ff057424 */ /* 0x000fe200078e00ff */
[----:B------:R-:W-:Y:S01]  /*2f00*/  LEA R4, R4, UR5, 0xa ;  /* 0x0000000504047c11 */ /* 0x000fe2000f8e50ff */
[----:B------:R-:W-:Y:S05]  /*2f10*/  WARPSYNC.ALL ;  /* 0x0000000000007948 */ /* 0x000fea0003800000 */
[C---:B------:R-:W-:Y:S01]  /*2f20*/  R2UR UR6, R4.reuse ;  /* 0x00000000040672ca */ /* 0x040fe200000e0000 */
[----:B------:R-:W-:Y:S01]  /*2f30*/  WARPGROUP.ARRIVE ;  /* 0x00000000000079c5 */ /* 0x000fe20000000000 */
[----:B------:R-:W-:Y:S01]  /*2f40*/  R2UR UR7, R5 ;  /* 0x00000000050772ca */ /* 0x000fe200000e0000 */
[----:B------:R-:W-:Y:S01]  /*2f50*/  VIADD R8, R4, 0x2 ;  /* 0x0000000204087836 */ /* 0x000fe20000000000 */
[----:B------:R-:W-:Y:S01]  /*2f60*/  F2FP.F16.E4M3.UNPACK_B R0, R11 ;  /* 0x0000000bff00723e */ /* 0x000fe200020006ff */
[----:B------:R-:W-:Y:S01]  /*2f70*/  IMAD.MOV.U32 R9, RZ, RZ, 0x40000040 ;  /* 0x40000040ff097424 */ /* 0x000fe200078e00ff */
[----:B------:R-:W-:-:S02]  /*2f80*/  F2FP.F16.E4M3.UNPACK_B R7, R13 ;  /* 0x0000000dff07723e */ /* 0x000fc400020006ff */
[----:B------:R-:W-:Y:S01]  /*2f90*/  F2FP.F16.E4M3.UNPACK_B R11, R11.H1 ;  /* 0x0000000bff0b723e */ /* 0x000fe200030006ff */
[--C-:B------:R-:W-:Y:S01]  /*2fa0*/  HADD2.F32 R108, -RZ, R0.reuse.H0_H0 ;  /* 0x20000000ff6c7230 */ /* 0x100fe20000004100 */
[----:B------:R-:W-:Y:S01]  /*2fb0*/  F2FP.F16.E4M3.UNPACK_B R13, R13.H1 ;  /* 0x0000000dff0d723e */ /* 0x000fe200030006ff */
[----:B------:R-:W-:Y:S02]  /*2fc0*/  HADD2.F32 R5, -RZ, R0.H1_H1 ;  /* 0x30000000ff057230 */ /* 0x000fe40000004100 */
[----:B------:R-:W-:Y:S02]  /*2fd0*/  HADD2.F32 R110, -RZ, R7.H0_H0 ;  /* 0x20000007ff6e7230 */ /* 0x000fe40000004100 */
[----:B------:R-:W-:Y:S01]  /*2fe0*/  HGMMA.64x128x16.F32.BF16 R24, R104, gdesc[UR4], R24, gsb0 ;  /* 0x01e0000468187df0 */ /* 0x000fe20008001818 */
[----:B------:R-:W-:Y:S01]  /*2ff0*/  R2UR UR6, R8 ;  /* 0x00000000080672ca */ /* 0x000fe200000e0000 */
[--C-:B------:R-:W-:Y:S01]  /*3000*/  HADD2.F32 R109, -RZ, R11.reuse.H0_H0 ;  /* 0x2000000bff6d7230 */ /* 0x100fe20000004100 */
[----:B------:R-:W-:Y:S01]  /*3010*/  R2UR UR7, R9 ;  /* 0x00000000090772ca */ /* 0x000fe200000e0000 */
[----:B------:R-:W-:Y:S01]  /*3020*/  HADD2.F32 R0, -RZ, R11.H1_H1 ;  /* 0x3000000bff007230 */ /* 0x000fe20000004100 */
[----:B------:R-:W-:Y:S01]  /*3030*/  F2FP.BF16.F32.PACK_AB R108, R5, R108 ;  /* 0x0000006c056c723e */ /* 0x000fe200000010ff */
[----:B------:R-:W-:-:S02]  /*3040*/  HADD2.F32 R7, -RZ, R7.H1_H1 ;  /* 0x30000007ff077230 */ /* 0x000fc40000004100 */
[--C-:B------:R-:W-:Y:S01]  /*3050*/  HADD2.F32 R111, -RZ, R13.reuse.H0_H0 ;  /* 0x2000000dff6f7230 */ /* 0x100fe20000004100 */
[----:B------:R-:W-:Y:S01]  /*3060*/  F2FP.BF16.F32.PACK_AB R109, R0, R109 ;  /* 0x0000006d006d723e */ /* 0x000fe200000010ff */
[----:B------:R-:W-:Y:S01]  /*3070*/  HADD2.F32 R8, -RZ, R13.H1_H1 ;  /* 0x3000000dff087230 */ /* 0x000fe20000004100 */
[----:B------:R-:W-:Y:S02]  /*3080*/  F2FP.BF16.F32.PACK_AB R110, R7, R110 ;  /* 0x0000006e076e723e */ /* 0x000fe400000010ff */
[----:B------:R-:W-:Y:S02]  /*3090*/  IADD3 R0, R23, R102, R6 ;  /* 0x0000006617007210 */ /* 0x000fe40007ffe006 */
[----:B------:R-:W-:Y:S01]  /*30a0*/  F2FP.BF16.F32.PACK_AB R111, R8, R111 ;  /* 0x0000006f086f723e */ /* 0x000fe200000010ff */
[----:B------:R-:W-:-:S03]  /*30b0*/  WARPGROUP.DEPBAR.LE gsb0, 0x0 ;  /* 0x00008000000079c5 */ /* 0x000fc60000010000 */
[----:B------:R-:W-:-:S06]  /*30c0*/  WARPGROUP.ARRIVE ;  /* 0x00000000000079c5 */ /* 0x000fcc0000000000 */
[----:B------:R-:W-:Y:S03]  /*30d0*/  HGMMA.64x128x16.F32.BF16 R24, R108, gdesc[UR4], R24, gsb0 ;  /* 0x01e000046c187df0 */ /* 0x000fe60008001818 */
[----:B------:R-:W-:Y:S02]  /*30e0*/  WARPGROUP.DEPBAR.LE gsb0, 0x0 ;  /* 0x00008000000079c5 */ /* 0x000fe40000010000 */
[----:B------:R-:W-:Y:S04]  /*30f0*/  LDS.U16 R5, [R0+UR44+0xa00] ;  /* 0x000a002c00057984 */ /* 0x000fe80008000400 */
[----:B------:R-:W0:Y:S04]  /*3100*/  LDS.U16 R6, [R0+UR44+0x800] ;  /* 0x0008002c00067984 */ /* 0x000e280008000400 */
[----:B------:R-:W-:Y:S04]  /*3110*/  LDS.U16 R7, [R0+UR44+0xa08] ;  /* 0x000a082c00077984 */ /* 0x000fe80008000400 */
[----:B------:R1:W2:Y:S02]  /*3120*/  LDS.U16 R8, [R0+UR44+0x808] ;  /* 0x0008082c00087984 */ /* 0x0002a40008000400 */
[----:B-1----:R-:W-:Y:S01]  /*3130*/  VIADD R0, R0, UR44 ;  /* 0x0000002c00007c36 */ /* 0x002fe20008000000 */
[----:B0-----:R-:W-:Y:S01]  /*3140*/  PRMT R5, R6, 0x5410, R5 ;  /* 0x0000541006057816 */ /* 0x001fe20000000005 */
[----:B------:R-:W-:-:S02]  /*3150*/  VIADD R6, R4, 0x4 ;  /* 0x0000000404067836 */ /* 0x000fc40000000000 */
[----:B------:R-:W-:Y:S01]  /*3160*/  VIADD R4, R4, 0x6 ;  /* 0x0000000604047836 */ /* 0x000fe20000000000 */
[-C--:B------:R-:W-:Y:S02]  /*3170*/  F2FP.F16.E4M3.UNPACK_B R9, R5.reuse ;  /* 0x00000005ff09723e */ /* 0x080fe400020006ff */
[----:B------:R-:W-:Y:S02]  /*3180*/  F2FP.F16.E4M3.UNPACK_B R5, R5.H1 ;  /* 0x00000005ff05723e */ /* 0x000fe400030006ff */
[----:B--2---:R-:W-:Y:S01]  /*3190*/  PRMT R8, R8, 0x5410, R7 ;  /* 0x0000541008087816 */ /* 0x004fe20000000007 */
[----:B------:R-:W-:Y:S01]  /*31a0*/  IMAD.MOV.U32 R7, RZ, RZ, 0x40000040 ;  /* 0x40000040ff077424 */ /* 0x000fe200078e00ff */
[----:B------:R-:W-:Y:S01]  /*31b0*/  R2UR UR6, R6 ;  /* 0x00000000060672ca */ /* 0x000fe200000e0000 */
[----:B------:R-:W-:Y:S01]  /*31c0*/  HADD2.F32 R108, -RZ, R9.H0_H0 ;  /* 0x20000009ff6c7230 */ /* 0x000fe20000004100 */
[-C--:B------:R-:W-:Y:S01]  /*31d0*/  F2FP.F16.E4M3.UNPACK_B R10, R8.reuse ;  /* 0x00000008ff0a723e */ /* 0x080fe200020006ff */
[--C-:B------:R-:W-:Y:S01]  /*31e0*/  HADD2.F32 R109, -RZ, R5.reuse.H0_H0 ;  /* 0x20000005ff6d7230 */ /* 0x100fe20000004100 */
[----:B------:R-:W-:Y:S01]  /*31f0*/  F2FP.F16.E4M3.UNPACK_B R8, R8.H1 ;  /* 0x00000008ff08723e */ /* 0x000fe200030006ff */
[----:B------:R-:W-:Y:S01]  /*3200*/  HADD2.F32 R6, -RZ, R5.H1_H1 ;  /* 0x30000005ff067230 */ /* 0x000fe20000004100 */
[----:B------:R-:W-:Y:S01]  /*3210*/  R2UR UR7, R7 ;  /* 0x00000000070772ca */ /* 0x000fe200000e0000 */
[----:B------:R-:W-:-:S02]  /*3220*/  HADD2.F32 R9, -RZ, R9.H1_H1 ;  /* 0x30000009ff097230 */ /* 0x000fc40000004100 */
[----:B------:R-:W-:Y:S01]  /*3230*/  HADD2.F32 R111, -RZ, R8.H0_H0 ;  /* 0x20000008ff6f7230 */ /* 0x000fe20000004100 */
[----:B------:R-:W-:Y:S01]  /*3240*/  F2FP.BF16.F32.PACK_AB R109, R6, R109 ;  /* 0x0000006d066d723e */ /* 0x000fe200000010ff */
[--C-:B------:R-:W-:Y:S01]  /*3250*/  HADD2.F32 R110, -RZ, R10.reuse.H0_H0 ;  /* 0x2000000aff6e7230 */ /* 0x100fe20000004100 */
[----:B------:R-:W-:Y:S01]  /*3260*/  F2FP.BF16.F32.PACK_AB R108, R9, R108 ;  /* 0x0000006c096c723e */ /* 0x000fe200000010ff */
[----:B------:R-:W-:Y:S02]  /*3270*/  HADD2.F32 R5, -RZ, R10.H1_H1 ;  /* 0x3000000aff057230 */ /* 0x000fe40000004100 */
[----:B------:R-:W-:Y:S02]  /*3280*/  HADD2.F32 R8, -RZ, R8.H1_H1 ;  /* 0x30000008ff087230 */ /* 0x000fe40000004100 */
[----:B------:R-:W-:Y:S01]  /*3290*/  IMAD.IADD R9, R101, 0x1, R0 ;  /* 0x0000000165097824 */ /* 0x000fe200078e0200 */
[----:B------:R-:W-:Y:S02]  /*32a0*/  F2FP.BF16.F32.PACK_AB R110, R5, R110 ;  /* 0x0000006e056e723e */ /* 0x000fe400000010ff */
[----:B------:R-:W-:-:S04]  /*32b0*/  F2FP.BF16.F32.PACK_AB R111, R8, R111 ;  /* 0x0000006f086f723e */ /* 0x000fc800000010ff */
[----:B------:R-:W-:-:S06]  /*32c0*/  WARPGROUP.ARRIVE ;  /* 0x00000000000079c5 */ /* 0x000fcc0000000000 */
[----:B------:R-:W-:Y:S01]  /*32d0*/  HGMMA.64x128x16.F32.BF16 R24, R108, gdesc[UR4], R24, gsb0 ;  /* 0x01e000046c187df0 */ /* 0x000fe20008001818 */
[----:B------:R-:W-:Y:S02]  /*32e0*/  R2UR UR6, R4 ;  /* 0x00000000040672ca */ /* 0x000fe400000e0000 */
        /* <DEDUP_REMOVED lines=12> */
[----:B------:R-:W-:Y:S01]  /*33b0*/  IMAD.MOV.U32 R5, RZ, RZ, 0x40000040 ;  /* 0x40000040ff057424 */ /* 0x000fe200078e00ff */
[----:B------:R-:W-:Y:S01]  /*33c0*/  F2FP.F16.E4M3.UNPACK_B R6, R6.H1 ;  /* 0x00000006ff06723e */ /* 0x000fe200030006ff */
[--C-:B------:R-:W-:Y:S01]  /*33d0*/  HADD2.F32 R109, -RZ, R0.reuse.H0_H0 ;  /* 0x20000000ff6d7230 */ /* 0x100fe20000004100 */
[----:B------:R-:W-:Y:S01]  /*33e0*/  F2FP.BF16.F32.PACK_AB R108, R7, R108 ;  /* 0x0000006c076c723e */ /* 0x000fe200000010ff */
[----:B------:R-:W-:Y:S01]  /*33f0*/  HADD2.F32 R0, -RZ, R0.H1_H1 ;  /* 0x30000000ff007230 */ /* 0x000fe20000004100 */
[----:B------:R-:W-:Y:S01]  /*3400*/  R2UR UR7, R5 ;  /* 0x00000000050772ca */ /* 0x000fe200000e0000 */
[----:B------:R-:W-:-:S02]  /*3410*/  HADD2.F32 R111, -RZ, R6.H0_H0 ;  /* 0x20000006ff6f7230 */ /* 0x000fc40000004100 */
[--C-:B------:R-:W-:Y:S01]  /*3420*/  HADD2.F32 R110, -RZ, R8.reuse.H0_H0 ;  /* 0x20000008ff6e7230 */ /* 0x100fe20000004100 */
[----:B------:R-:W-:Y:S01]  /*3430*/  F2FP.BF16.F32.PACK_AB R109, R0, R109 ;  /* 0x0000006d006d723e */ /* 0x000fe200000010ff */
[----:B------:R-:W-:Y:S02]  /*3440*/  HADD2.F32 R5, -RZ, R8.H1_H1 ;  /* 0x30000008ff057230 */ /* 0x000fe40000004100 */
[----:B------:R-:W-:-:S03]  /*3450*/  HADD2.F32 R6, -RZ, R6.H1_H1 ;  /* 0x30000006ff067230 */ /* 0x000fc60000004100 */
[----:B------:R-:W-:Y:S02]  /*3460*/  F2FP.BF16.F32.PACK_AB R110, R5, R110 ;  /* 0x0000006e056e723e */ /* 0x000fe400000010ff */
[----:B------:R-:W-:-:S04]  /*3470*/  F2FP.BF16.F32.PACK_AB R111, R6, R111 ;  /* 0x0000006f066f723e */ /* 0x000fc800000010ff */
[----:B------:R-:W-:-:S06]  /*3480*/  WARPGROUP.ARRIVE ;  /* 0x00000000000079c5 */ /* 0x000fcc0000000000 */
[----:B------:R-:W-:Y:S03]  /*3490*/  HGMMA.64x128x16.F32.BF16 R24, R108, gdesc[UR4], R24, gsb0 ;  /* 0x01e000046c187df0 */ /* 0x000fe60008001818 */
[----:B------:R-:W-:Y:S02]  /*34a0*/  WARPGROUP.DEPBAR.LE gsb0, 0x0 ;  /* 0x00008000000079c5 */ /* 0x000fe40000010000 */
[----:B------:R-:W-:Y:S05]  /*34b0*/  @!P0 BRA `(.L_x_38) ;  /* 0x0000000000048947 */ /* 0x000fea0003800000 */
[----:B------:R-:W-:Y:S01]  /*34c0*/  BPT.TRAP 0x1 ;  /* 0x000000040000795c */ /* 0x000fe20000300000 */
.L_x_38:
        /* <DEDUP_REMOVED lines=8> */
.L_x_28:
[----:B------:R-:W-:-:S04]  /*3550*/  IMAD.U32 R0, RZ, RZ, UR47 ;  /* 0x0000002fff007e24 */ /* 0x000fc8000f8e00ff */
[----:B------:R1:W-:Y:S01]  /*3560*/  SYNCS.ARRIVE.TRANS64.A1T0 RZ, [R0+UR45], RZ ;  /* 0x000000ff00ff79a7 */ /* 0x0003e2000810002d */
[----:B------:R-:W-:Y:S05]  /*3570*/  @!P0 BRA `(.L_x_39) ;  /* 0x0000000000048947 */ /* 0x000fea0003800000 */
[----:B------:R-:W-:Y:S01]  /*3580*/  BPT.TRAP 0x1 ;  /* 0x000000040000795c */ /* 0x000fe20000300000 */
.L_x_39:
[----:B------:R-:W-:Y:S02]  /*3590*/  UIADD3 UR6, UR41, UR49, URZ ;  /* 0x0000003129067290 */ /* 0x000fe4000fffe03f */
[----:B------:R-:W-:Y:S02]  /*35a0*/  UISETP.GT.U32.AND UP0, UPT, UR37, 0x1, UPT ;  /* 0x000000012500788c */ /* 0x000fe4000bf04070 */
[----:B------:R-:W-:-:S04]  /*35b0*/  UIMAD.WIDE.U32 UR4, UR6, -0x45d1745d, URZ ;  /* 0xba2e8ba3060478a5 */ /* 0x000fc8000f8e003f */
[----:B------:R-:W-:Y:S01]  /*35c0*/  USHF.R.U32.HI UR4, URZ, 0x3, UR5 ;  /* 0x000000033f047899 */ /* 0x000fe20008011605 */
[----:B------:R-:W-:-:S03]  /*35d0*/  PLOP3.LUT P0, PT, PT, PT, UP0, 0x80, 0x0 ;  /* 0x000000000000781c */ /* 0x000fc60003f0f008 */
[----:B------:R-:W-:-:S04]  /*35e0*/  UIMAD UR6, UR4, -0xb, UR6 ;  /* 0xfffffff5040678a4 */ /* 0x000fc8000f8e0206 */
[----:B------:R-:W-:-:S04]  /*35f0*/  ULEA UR6, UR6, UR44, 0x3 ;  /* 0x0000002c06067291 */ /* 0x000fc8000f8e183f */
[----:B------:R-:W-:-:S04]  /*3600*/  UIADD3 UR6, UR6, 0x58, URZ ;  /* 0x0000005806067890 */ /* 0x000fc8000fffe03f */
[----:B------:R-:W-:-:S09]  /*3610*/  UPRMT UR6, URZ, 0x654, UR6 ;  /* 0x000006543f067896 */ /* 0x000fd20008000006 */
[----:B------:R-:W-:Y:S01]  /*3620*/  SYNCS.ARRIVE.TRANS64.RED.A1T0 RZ, [UR6], RZ ;  /* 0x000000ffffff79a7 */ /* 0x000fe20008100406 */
[----:B------:R-:W-:Y:S05]  /*3630*/  @P0 BRA `(.L_x_40) ;  /* 0x0000000000040947 */ /* 0x000fea0003800000 */
[----:B------:R-:W-:Y:S01]  /*3640*/  BPT.TRAP 0x1 ;  /* 0x000000040000795c */ /* 0x000fe20000300000 */
.L_x_40:
[----:B-1----:R-:W-:Y:S01]  /*3650*/  SHF.L.U32 R0, R103, 0x1f, RZ ;  /* 0x0000001f67007819 */ /* 0x002fe200000006ff */
[----:B------:R-:W-:Y:S01]  /*3660*/  UIADD3 UR49, UR42, UR49, URZ ;  /* 0x000000312a317290 */ /* 0x000fe2000fffe03f */
[----:B------:R-:W-:Y:S01]  /*3670*/  SHF.R.S32.HI R11, RZ, 0x1f, R19 ;  /* 0x0000001fff0b7819 */ /* 0x000fe20000011413 */
[----:B------:R-:W-:Y:S01]  /*3680*/  UISETP.GE.U32.AND UP1, UPT, UR42, 0xb, UPT ;  /* 0x0000000b2a00788c */ /* 0x000fe2000bf26070 */
[----:B------:R-:W1:Y:S01]  /*3690*/  SYNCS.PHASECHK.TRANS64.TRYWAIT P0, [UR46+0x8], R0 ;  /* 0x00000800ff0075a7 */ /* 0x000e62000800016e */
[----:B------:R-:W-:-:S04]  /*36a0*/  UISETP.GT.U32.AND UP0, UPT, UR49, 0xa, UPT ;  /* 0x0000000a3100788c */ /* 0x000fc8000bf04070 */
[----:B------:R-:W-:-:S04]  /*36b0*/  UISETP.LT.U32.AND UP0, UPT, UR42, 0xb, UP0 ;  /* 0x0000000b2a00788c */ /* 0x000fc80008701070 */
[----:B------:R-:W-:Y:S02]  /*36c0*/  USEL UR6, URZ, 0x1, !UP0 ;  /* 0x000000013f067887 */ /* 0x000fe4000c000000 */
[----:B------:R-:W-:Y:S02]  /*36d0*/  @UP1 UIMAD.WIDE.U32 UR4, UR49, -0x45d1745d, URZ ;  /* 0xba2e8ba3310418a5 */ /* 0x000fe4000f8e003f */
[----:B------:R-:W-:Y:S02]  /*36e0*/  ULOP3.LUT UR36, UR36, UR6, URZ, 0x3c, !UPT ;  /* 0x0000000624247292 */ /* 0x000fe4000f8e3c3f */
[----:B------:R-:W-:-:S04]  /*36f0*/  @UP1 USHF.R.U32.HI UR4, URZ, 0x3, UR5 ;  /* 0x000000033f041899 */ /* 0x000fc80008011605 */
[----:B------:R-:W-:Y:S01]  /*3700*/  @UP1 ULOP3.LUT UR36, UR36, 0x1, UR4, 0x78, !UPT ;  /* 0x0000000124241892 */ /* 0x000fe2000f8e7804 */
[----:B-1----:R-:W-:Y:S11]  /*3710*/  @!P0 BRA `(.L_x_41) ;  /* 0x0000005c00d88947 */ /* 0x002ff60003800000 */
.L_x_209:
[----:B------:R-:W-:Y:S01]  /*3720*/  IMAD.SHL.U32 R7, R22, 0x40, RZ ;  /* 0x0000004016077824 */ /* 0x000fe200078e00ff */
[----:B------:R-:W-:Y:S01]  /*3730*/  ULDC UR6, c[0x0][0x284] ;  /* 0x0000a10000067ab9 */ /* 0x000fe20000000800 */
[----:B------:R-:W-:Y:S01]  /*3740*/  IMAD.SHL.U32 R12, R18, 0x80, RZ ;  /* 0x00000080120c7824 */ /* 0x000fe200078e00ff */
[----:B------:R-:W-:Y:S01]  /*3750*/  ULDC.64 UR4, c[0x0][0x7d0] ;  /* 0x0001f40000047ab9 */ /* 0x000fe20000000a00 */
[----:B------:R-:W-:Y:S01]  /*3760*/  IMAD.WIDE R20, R22, 0x40, R92 ;  /* 0x0000004016147825 */ /* 0x000fe200078e025c */
[----:B------:R-:W-:Y:S01]  /*3770*/  ISETP.GE.AND P0, PT, R7, UR6, PT ;  /* 0x0000000607007c0c */ /* 0x000fe2000bf06270 */
[----:B------:R-:W-:Y:S01]  /*3780*/  ULDC UR6, c[0x0][0x288] ;  /* 0x0000a20000067ab9 */ /* 0x000fe20000000800 */
[----:B------:R-:W-:Y:S01]  /*3790*/  SHF.R.S32.HI R13, RZ, 0x1f, R12 ;  /* 0x0000001fff0d7819 */ /* 0x000fe2000001140c */
[----:B0-----:R-:W-:Y:S01]  /*37a0*/  IMAD R0, R11, UR4, RZ ;  /* 0x000000040b007c24 */ /* 0x001fe2000f8e02ff */
[----:B------:R-:W-:Y:S01]  /*37b0*/  ISETP.GE.OR P0, PT, R12, UR6, P0 ;  /* 0x000000060c007c0c */ /* 0x000fe20008706670 */
[----:B------:R-:W-:-:S04]  /*37c0*/  IMAD.WIDE.U32 R4, R19, UR4, R90 ;  /* 0x0000000413047c25 */ /* 0x000fc8000f8e005a */
[----:B------:R-:W-:Y:S01]  /*37d0*/  IMAD R3, R19, UR5, R0 ;  /* 0x0000000513037c24 */ /* 0x000fe2000f8e0200 */
[----:B------:R-:W-:Y:S01]  /*37e0*/  IADD3 R4, P1, R12, R4, RZ ;  /* 0x000000040c047210 */ /* 0x000fe20007f3e0ff */
[----:B------:R-:W-:Y:S02]  /*37f0*/  ULDC.64 UR4, c[0x0][0x7c8] ;  /* 0x0001f20000047ab9 */ /* 0x000fe40000000a00 */
[----:B------:R-:W-:Y:S01]  /*3800*/  IMAD R9, R21, UR4, RZ ;  /* 0x0000000415097c24 */ /* 0x000fe2000f8e02ff */
[----:B------:R-:W-:-:S03]  /*3810*/  IADD3.X R5, R13, R5, R3, P1, !PT ;  /* 0x000000050d057210 */ /* 0x000fc60000ffe403 */
[C---:B------:R-:W-:Y:S02]  /*3820*/  IMAD R9, R20.reuse, UR5, R9 ;  /* 0x0000000514097c24 */ /* 0x040fe4000f8e0209 */
[----:B------:R-:W-:Y:S01]  /*3830*/  IMAD.WIDE.U32 R104, R20, UR4, R4 ;  /* 0x0000000414687c25 */ /* 0x000fe2000f8e0004 */
[----:B------:R-:W-:Y:S06]  /*3840*/  @P0 BRA `(.L_x_42) ;  /* 0x0000003c00dc0947 */ /* 0x000fec0003800000 */
[----:B-----5:R-:W-:Y:S01]  /*3850*/  FSETP.NEU.AND P0, PT, R89, RZ, PT ;  /* 0x000000ff5900720b */ /* 0x020fe20003f0d000 */
[----:B------:R-:W-:Y:S01]  /*3860*/  IMAD.IADD R3, R94, 0x1, -R12 ;  /* 0x000000015e037824 */ /* 0x000fe200078e0a0c */
[----:B------:R-:W-:Y:S01]  /*3870*/  BSSY B0, `(.L_x_42) ;  /* 0x00003f4000007945 */ /* 0x000fe20003800000 */
[----:B------:R-:W-:Y:S02]  /*3880*/  IMAD.IADD R0, R100, 0x1, -R7 ;  /* 0x0000000164007824 */ /* 0x000fe400078e0a07 */
[----:B------:R-:W-:Y:S01]  /*3890*/  IMAD.IADD R9, R105, 0x1, R9 ;  /* 0x0000000169097824 */ /* 0x000fe200078e0209 */
[----:B------:R-:W-:-:S04]  /*38a0*/  ISETP.GT.AND P2, PT, R3, RZ, PT ;  /* 0x000000ff0300720c */ /* 0x000fc80003f44270 */
[----:B------:R-:W-:-:S03]  /*38b0*/  ISETP.GT.AND P1, PT, R0, RZ, P2 ;  /* 0x000000ff0000720c */ /* 0x000fc60001724270 */
[----:B------:R-:W-:Y:S10]  /*38c0*/  @!P0 BRA `(.L_x_43) ;  /* 0x0000002c00208947 */ /* 0x000ff40003800000 */
[----:B------:R-:W0:Y:S01]  /*38d0*/  LDC.64 R106, c[0x0][0x7b8] ;  /* 0x0001ee00ff6a7b82 */ /* 0x000e220000000a00 */
[----:B------:R-:W-:-:S07]  /*38e0*/  ULDC.64 UR4, c[0x0][0x7c0] ;  /* 0x0001f00000047ab9 */ /* 0x000fce0000000a00 */
[----:B------:R-:W1:Y:S08]  /*38f0*/  LDC.64 R108, c[0x0][0x7b0] ;  /* 0x0001ec00ff6c7b82 */ /* 0x000e700000000a00 */
[----:B------:R-:W2:Y:S01]  /*3900*/  LDC.64 R110, c[0x0][0x7a8] ;  /* 0x0001ea00ff6e7b82 */ /* 0x000ea20000000a00 */
[-C--:B0-----:R-:W-:Y:S02]  /*3910*/  IMAD R6, R11, R106.reuse, RZ ;  /* 0x0000006a0b067224 */ /* 0x081fe400078e02ff */
[----:B------:R-:W-:-:S04]  /*3920*/  IMAD.WIDE.U32 R4, R19, R106, R90 ;  /* 0x0000006a13047225 */ /* 0x000fc800078e005a */
[----:B------:R-:W-:Y:S01]  /*3930*/  IMAD R105, R19, R107, R6 ;  /* 0x0000006b13697224 */ /* 0x000fe200078e0206 */
[----:B------:R-:W-:Y:S01]  /*3940*/  IADD3 R6, P0, R12, R4, RZ ;  /* 0x000000040c067210 */ /* 0x000fe20007f1e0ff */
[----:B-1----:R-:W-:-:S03]  /*3950*/  IMAD R4, R21, R108, RZ ;  /* 0x0000006c15047224 */ /* 0x002fc600078e02ff */
[----:B------:R-:W-:Y:S01]  /*3960*/  IADD3.X R7, R13, R5, R105, P0, !PT ;  /* 0x000000050d077210 */ /* 0x000fe200007fe469 */
[C---:B------:R-:W-:Y:S02]  /*3970*/  IMAD R107, R20.reuse, R109, R4 ;  /* 0x0000006d146b7224 */ /* 0x040fe400078e0204 */
[----:B------:R-:W-:-:S04]  /*3980*/  IMAD.WIDE.U32 R4, R20, R108, R6 ;  /* 0x0000006c14047225 */ /* 0x000fc800078e0006 */
[----:B------:R-:W-:Y:S01]  /*3990*/  IMAD.IADD R5, R5, 0x1, R107 ;  /* 0x0000000105057824 */ /* 0x000fe200078e026b */
[----:B--2---:R-:W-:-:S04]  /*39a0*/  LEA R10, P0, R4, R110, 0x1 ;  /* 0x0000006e040a7211 */ /* 0x004fc800078008ff */
[----:B------:R-:W-:-:S05]  /*39b0*/  LEA.HI.X R11, R4, R111, R5, 0x1, P0 ;  /* 0x0000006f040b7211 */ /* 0x000fca00000f0c05 */
[----:B------:R-:W2:Y:S01]  /*39c0*/  @P1 LDG.E.LTC128B.U16 R18, desc[UR52][R10.64] ;  /* 0x000000340a121981 */ /* 0x000ea2000c1e1520 */
[----:B------:R-:W-:Y:S01]  /*39d0*/  IMAD.WIDE.U32 R4, R20, R108, R12 ;  /* 0x0000006c14047225 */ /* 0x000fe200078e000c */
[----:B------:R-:W-:Y:S02]  /*39e0*/  BSSY B1, `(.L_x_44) ;  /* 0x0000015000017945 */ /* 0x000fe40003800000 */
[----:B------:R-:W-:-:S04]  /*39f0*/  IADD3 R14, P0, R90, R4, RZ ;  /* 0x000000045a0e7210 */ /* 0x000fc80007f1e0ff */
[----:B------:R-:W-:Y:S02]  /*3a00*/  IADD3.X R15, R91, R107, R5, P0, !PT ;  /* 0x0000006b5b0f7210 */ /* 0x000fe400007fe405 */
[----:B------:R-:W-:Y:S01]  /*3a10*/  LEA R8, P0, R104, UR4, 0x1 ;  /* 0x0000000468087c11 */ /* 0x000fe2000f8008ff */
[----:B------:R-:W-:-:S03]  /*3a20*/  IMAD.WIDE.U32 R14, R19, R106, R14 ;  /* 0x0000006a130e7225 */ /* 0x000fc600078e000e */
[----:B------:R-:W-:Y:S02]  /*3a30*/  LEA.HI.X R9, R104, UR5, R9, 0x1, P0 ;  /* 0x0000000568097c11 */ /* 0x000fe400080f0c09 */
[----:B------:R-:W-:-:S04]  /*3a40*/  ISETP.GT.AND P0, PT, R3, 0x1, PT ;  /* 0x000000010300780c */ /* 0x000fc80003f04270 */
[----:B------:R-:W-:Y:S01]  /*3a50*/  ISETP.GT.AND P3, PT, R0, RZ, P0 ;  /* 0x000000ff0000720c */ /* 0x000fe20000764270 */
[----:B--2---:R-:W-:-:S04]  /*3a60*/  IMAD.U32 R4, R18, 0x10000, RZ ;  /* 0x0001000012047824 */ /* 0x004fc800078e00ff */
[----:B------:R-:W-:Y:S01]  /*3a70*/  FMUL R5, R4, R89 ;  /* 0x0000005904057220 */ /* 0x000fe20000400000 */
[----:B------:R-:W-:-:S03]  /*3a80*/  LEA R4, P4, R14, R110, 0x1 ;  /* 0x0000006e0e047211 */ /* 0x000fc600078808ff */
[----:B------:R-:W-:-:S05]  /*3a90*/  FFMA R5, R24, R88, R5 ;  /* 0x0000005818057223 */ /* 0x000fca0000000005 */
[----:B------:R-:W-:Y:S01]  /*3aa0*/  F2FP.BF16.F32.PACK_AB R10, RZ, R5 ;  /* 0x00000005ff0a723e */ /* 0x000fe200000010ff */
[----:B------:R-:W-:-:S03]  /*3ab0*/  IMAD.IADD R5, R105, 0x1, R15 ;  /* 0x0000000169057824 */ /* 0x000fc600078e020f */
[----:B------:R-:W-:Y:S01]  /*3ac0*/  PRMT R11, R10, 0x7610, R11 ;  /* 0x000076100a0b7816 */ /* 0x000fe2000000000b */
[----:B------:R-:W-:Y:S01]  /*3ad0*/  IMAD.SHL.U32 R10, R108, 0x8, RZ ;  /* 0x000000086c0a7824 */ /* 0x000fe200078e00ff */
[----:B------:R-:W-:-:S03]  /*3ae0*/  LEA.HI.X R5, R14, R111, R5, 0x1, P4 ;  /* 0x0000006f0e057211 */ /* 0x000fc600020f0c05 */
[----:B------:R0:W-:Y:S02]  /*3af0*/  @P1 STG.E.U16 desc[UR52][R8.64], R11 ;  /* 0x0000000b08001986 */ /* 0x0001e4000c101534 */
[----:B0-----:R-:W-:Y:S01]  /*3b00*/  SHF.L.U64.HI R11, R108, 0x3, R109 ;  /* 0x000000036c0b7819 */ /* 0x001fe2000001026d */
[----:B------:R-:W-:Y:S06]  /*3b10*/  @!P3 BRA `(.L_x_45) ;  /* 0x000000000004b947 */ /* 0x000fec0003800000 */
[----:B------:R0:W5:Y:S02]  /*3b20*/  LDG.E.LTC128B.U16 R18, desc[UR52][R4.64+0x2] ;  /* 0x0000023404127981 */ /* 0x000164000c1e1520 */
.L_x_45:
[----:B------:R-:W-:Y:S05]  /*3b30*/  BSYNC B1 ;  /* 0x0000000000017941 */ /* 0x000fea0003800000 */
.L_x_44:
[----:B------:R-:W-:Y:S01]  /*3b40*/  IMAD.WIDE.U32 R10, R20, R108, R10 ;  /* 0x0000006c140a7225 */ /* 0x000fe200078e000a */
[----:B------:R-:W-:-:S03]  /*3b50*/  ISETP.GT.AND P2, PT, R0, 0x8, P2 ;  /* 0x000000080000780c */ /* 0x000fc60001744270 */
[----:B-----5:R-:W-:Y:S01]  /*3b60*/  IMAD.U32 R14, R18, 0x10000, RZ ;  /* 0x00010000120e7824 */ /* 0x020fe200078e00ff */
[----:B------:R-:W-:Y:S01]  /*3b70*/  IADD3 R6, P1, R6, R10, RZ ;  /* 0x0000000a06067210 */ /* 0x000fe20007f3e0ff */
[----:B------:R-:W-:Y:S02]  /*3b80*/  IMAD.IADD R107, R107, 0x1, R11 ;  /* 0x000000016b6b7824 */ /* 0x000fe400078e020b */
[----:B------:R-:W-:Y:S02]  /*3b90*/  FMUL R14, R14, R89 ;  /* 0x000000590e0e7220 */ /* 0x000fe40000400000 */
[----:B------:R-:W-:Y:S02]  /*3ba0*/  IMAD.X R7, R107, 0x1, R7, P1 ;  /* 0x000000016b077824 */ /* 0x000fe400008e0607 */
[----:B------:R-:W-:Y:S01]  /*3bb0*/  FFMA R25, R25, R88, R14 ;  /* 0x0000005819197223 */ /* 0x000fe2000000000e */
[----:B------:R-:W-:-:S04]  /*3bc0*/  LEA R14, P1, R6, R110, 0x1 ;  /* 0x0000006e060e7211 */ /* 0x000fc800078208ff */
[----:B------:R-:W-:Y:S01]  /*3bd0*/  LEA.HI.X R15, R6, R111, R7, 0x1, P1 ;  /* 0x0000006f060f7211 */ /* 0x000fe200008f0c07 */
[----:B------:R-:W-:Y:S01]  /*3be0*/  @P3 IMAD.MOV.U32 R6, RZ, RZ, R8 ;  /* 0x000000ffff063224 */ /* 0x000fe200078e0008 */
[----:B------:R-:W-:Y:S01]  /*3bf0*/  F2FP.BF16.F32.PACK_AB R25, RZ, R25 ;  /* 0x00000019ff19723e */ /* 0x000fe200000010ff */
[----:B------:R-:W-:-:S05]  /*3c00*/  @P3 IMAD.MOV.U32 R7, RZ, RZ, R9 ;  /* 0x000000ffff073224 */ /* 0x000fca00078e0009 */
[----:B------:R1:W-:Y:S04]  /*3c10*/  @P3 STG.E.U16 desc[UR52][R6.64+0x2], R25 ;  /* 0x0000021906003986 */ /* 0x0003e8000c101534 */
[----:B------:R-:W2:Y:S01]  /*3c20*/  @P2 LDG.E.LTC128B.U16 R18, desc[UR52][R14.64] ;  /* 0x000000340e122981 */ /* 0x000ea2000c1e1520 */
[----:B------:R-:W-:Y:S01]  /*3c30*/  IADD3 R12, P1, P3, R90, R10, R12 ;  /* 0x0000000a5a0c7210 */ /* 0x000fe20007b3e00c */
[----:B------:R-:W-:Y:S01]  /*3c40*/  BSSY B1, `(.L_x_46) ;  /* 0x0000011000017945 */ /* 0x000fe20003800000 */
[----:B------:R-:W-:Y:S02]  /*3c50*/  ISETP.GT.AND P0, PT, R0, 0x8, P0 ;  /* 0x000000080000780c */ /* 0x000fe40000704270 */
[----:B------:R-:W-:-:S03]  /*3c60*/  IADD3.X R13, R91, R107, R13, P1, P3 ;  /* 0x0000006b5b0d7210 */ /* 0x000fc60000fe640d */
[----:B------:R-:W-:Y:S01]  /*3c70*/  IMAD.WIDE.U32 R12, R19, R106, R12 ;  /* 0x0000006a130c7225 */ /* 0x000fe200078e000c */
[----:B------:R-:W-:-:S03]  /*3c80*/  SHF.L.U64.HI R19, R97, 0x1, R96 ;  /* 0x0000000161137819 */ /* 0x000fc60000010260 */
[----:B------:R-:W-:Y:S01]  /*3c90*/  IMAD.IADD R13, R105, 0x1, R13 ;  /* 0x00000001690d7824 */ /* 0x000fe200078e020d */
[----:B-1----:R-:W-:-:S04]  /*3ca0*/  LEA R6, P3, R12, R110, 0x1 ;  /* 0x0000006e0c067211 */ /* 0x002fc800078608ff */
[----:B------:R-:W-:Y:S01]  /*3cb0*/  LEA.HI.X R7, R12, R111, R13, 0x1, P3 ;  /* 0x0000006f0c077211 */ /* 0x000fe200018f0c0d */
[----:B--2---:R-:W-:-:S04]  /*3cc0*/  IMAD.U32 R10, R18, 0x10000, RZ ;  /* 0x00010000120a7824 */ /* 0x004fc800078e00ff */
[----:B------:R-:W-:Y:S01]  /*3cd0*/  FMUL R11, R10, R89 ;  /* 0x000000590a0b7220 */ /* 0x000fe20000400000 */
[----:B------:R-:W-:-:S03]  /*3ce0*/  LEA R10, P1, R97, R8, 0x1 ;  /* 0x00000008610a7211 */ /* 0x000fc600078208ff */
[----:B------:R-:W-:-:S05]  /*3cf0*/  FFMA R11, R26, R88, R11 ;  /* 0x000000581a0b7223 */ /* 0x000fca000000000b */
[----:B------:R-:W-:Y:S01]  /*3d00*/  F2FP.BF16.F32.PACK_AB R14, RZ, R11 ;  /* 0x0000000bff0e723e */ /* 0x000fe200000010ff */
[----:B------:R-:W-:-:S05]  /*3d10*/  IMAD.X R11, R19, 0x1, R9, P1 ;  /* 0x00000001130b7824 */ /* 0x000fca00008e0609 */
[----:B------:R1:W-:Y:S01]  /*3d20*/  @P2 STG.E.U16 desc[UR52][R10.64], R14 ;  /* 0x0000000e0a002986 */ /* 0x0003e2000c101534 */
[----:B------:R-:W-:Y:S05]  /*3d30*/  @!P0 BRA `(.L_x_47) ;  /* 0x0000000000048947 */ /* 0x000fea0003800000 */
[----:B------:R2:W5:Y:S02]  /*3d40*/  LDG.E.LTC128B.U16 R18, desc[UR52][R6.64+0x2] ;  /* 0x0000023406127981 */ /* 0x000564000c1e1520 */
.L_x_47:
[----:B------:R-:W-:Y:S05]  /*3d50*/  BSYNC B1 ;  /* 0x0000000000017941 */ /* 0x000fea0003800000 */
.L_x_46:
[----:B-----5:R-:W-:Y:S01]  /*3d60*/  IMAD.U32 R12, R18, 0x10000, RZ ;  /* 0x00010000120c7824 */ /* 0x020fe200078e00ff */
[----:B------:R-:W-:Y:S01]  /*3d70*/  ISETP.GT.AND P1, PT, R3, 0x8, PT ;  /* 0x000000080300780c */ /* 0x000fe20003f24270 */
[----:B------:R-:W-:Y:S02]  /*3d80*/  BSSY B1, `(.L_x_48) ;  /* 0x0000008000017945 */ /* 0x000fe40003800000 */
[----:B------:R-:W-:Y:S01]  /*3d90*/  FMUL R12, R12, R89 ;  /* 0x000000590c0c7220 */ /* 0x000fe20000400000 */
[----:B------:R-:W-:-:S03]  /*3da0*/  ISETP.GT.AND P2, PT, R0, RZ, P1 ;  /* 0x000000ff0000720c */ /* 0x000fc60000f44270 */
[----:B------:R-:W-:-:S05]  /*3db0*/  FFMA R12, R27, R88, R12 ;  /* 0x000000581b0c7223 */ /* 0x000fca000000000c */
[----:B------:R-:W-:-:S05]  /*3dc0*/  F2FP.BF16.F32.PACK_AB R12, RZ, R12 ;  /* 0x0000000cff0c723e */ /* 0x000fca00000010ff */
[----:B------:R3:W-:Y:S01]  /*3dd0*/  @P0 STG.E.U16 desc[UR52][R10.64+0x2], R12 ;  /* 0x0000020c0a000986 */ /* 0x0007e2000c101534 */
[----:B------:R-:W-:Y:S05]  /*3de0*/  @!P2 BRA `(.L_x_49) ;  /* 0x000000000004a947 */ /* 0x000fea0003800000 */
[----:B------:R4:W5:Y:S02]  /*3df0*/  LDG.E.LTC128B.U16 R18, desc[UR52][R4.64+0x10] ;  /* 0x0000103404127981 */ /* 0x000964000c1e1520 */
.L_x_49:
[----:B------:R-:W-:Y:S05]  /*3e00*/  BSYNC B1 ;  /* 0x0000000000017941 */ /* 0x000fea0003800000 */
.L_x_48:
[----:B---3-5:R-:W-:Y:S01]  /*3e10*/  IMAD.U32 R12, R18, 0x10000, RZ ;  /* 0x00010000120c7824 */ /* 0x028fe200078e00ff */
        /* <DEDUP_REMOVED lines=9> */
.L_x_51:
[----:B------:R-:W-:Y:S05]  /*3eb0*/  BSYNC B1 ;  /* 0x0000000000017941 */ /* 0x000fea0003800000 */
.L_x_50:
[----:B-----5:R-:W-:Y:S01]  /*3ec0*/  IMAD.U32 R12, R18, 0x10000, RZ ;  /* 0x00010000120c7824 */ /* 0x020fe200078e00ff */
[----:B------:R-:W-:Y:S01]  /*3ed0*/  ISETP.GT.AND P1, PT, R0, 0x8, P1 ;  /* 0x000000080000780c */ /* 0x000fe20000f24270 */
[----:B------:R-:W-:Y:S02]  /*3ee0*/  BSSY B1, `(.L_x_52) ;  /* 0x0000007000017945 */ /* 0x000fe40003800000 */
[----:B------:R-:W-:-:S04]  /*3ef0*/  FMUL R12, R12, R89 ;  /* 0x000000590c0c7220 */ /* 0x000fc80000400000 */
[----:B------:R-:W-:-:S05]  /*3f00*/  FFMA R12, R29, R88, R12 ;  /* 0x000000581d0c7223 */ /* 0x000fca000000000c */
[----:B------:R-:W-:-:S05]  /*3f10*/  F2FP.BF16.F32.PACK_AB R12, RZ, R12 ;  /* 0x0000000cff0c723e */ /* 0x000fca00000010ff */
[----:B------:R0:W-:Y:S01]  /*3f20*/  @P3 STG.E.U16 desc[UR52][R8.64+0x12], R12 ;  /* 0x0000120c08003986 */ /* 0x0001e2000c101534 */
[----:B------:R-:W-:Y:S05]  /*3f30*/  @!P1 BRA `(.L_x_53) ;  /* 0x0000000000049947 */ /* 0x000fea0003800000 */
[----:B------:R0:W5:Y:S02]  /*3f40*/  LDG.E.LTC128B.U16 R18, desc[UR52][R6.64+0x10] ;  /* 0x0000103406127981 */ /* 0x000164000c1e1520 */
.L_x_53:
[----:B------:R-:W-:Y:S05]  /*3f50*/  BSYNC B1 ;  /* 0x0000000000017941 */ /* 0x000fea0003800000 */
.L_x_52:
[----:B0----5:R-:W-:Y:S01]  /*3f60*/  IMAD.U32 R12, R18, 0x10000, RZ ;  /* 0x00010000120c7824 */ /* 0x021fe200078e00ff */
[----:B------:R-:W-:Y:S01]  /*3f70*/  ISETP.GT.AND P0, PT, R0, 0x8, P0 ;  /* 0x000000080000780c */ /* 0x000fe20000704270 */
[----:B------:R-:W-:Y:S02]  /*3f80*/  BSSY B1, `(.L_x_54) ;  /* 0x0000007000017945 */ /* 0x000fe40003800000 */
[----:B---3--:R-:W-:-:S04]  /*3f90*/  FMUL R13, R12, R89 ;  /* 0x000000590c0d7220 */ /* 0x008fc80000400000 */
[----:B------:R-:W-:-:S05]  /*3fa0*/  FFMA R13, R30, R88, R13 ;  /* 0x000000581e0d7223 */ /* 0x000fca000000000d */
[----:B------:R-:W-:-:S05]  /*3fb0*/  F2FP.BF16.F32.PACK_AB R13, RZ, R13 ;  /* 0x0000000dff0d723e */ /* 0x000fca00000010ff */
[----:B------:R0:W-:Y:S01]  /*3fc0*/  @P1 STG.E.U16 desc[UR52][R10.64+0x10], R13 ;  /* 0x0000100d0a001986 */ /* 0x0001e2000c101534 */
[----:B------:R-:W-:Y:S05]  /*3fd0*/  @!P0 BRA `(.L_x_55) ;  /* 0x0000000000048947 */ /* 0x000fea0003800000 */
[----:B------:R3:W5:Y:S02]  /*3fe0*/  LDG.E.LTC128B.U16 R18, desc[UR52][R6.64+0x12] ;  /* 0x0000123406127981 */ /* 0x000764000c1e1520 */
.L_x_55:
[----:B------:R-:W-:Y:S05]  /*3ff0*/  BSYNC B1 ;  /* 0x0000000000017941 */ /* 0x000fea0003800000 */
.L_x_54:
        /* <DEDUP_REMOVED lines=10> */
.L_x_57:
[----:B------:R-:W-:Y:S05]  /*40a0*/  BSYNC B1 ;  /* 0x0000000000017941 */ /* 0x000fea0003800000 */
.L_x_56:
[----:B0----5:R-:W-:Y:S01]  /*40b0*/  IMAD.U32 R12, R18, 0x10000, RZ ;  /* 0x00010000120c7824 */ /* 0x021fe200078e00ff */
        /* <DEDUP_REMOVED lines=9> */
.L_x_59:
[----:B------:R-:W-:Y:S05]  /*4150*/  BSYNC B1 ;  /* 0x0000000000017941 */ /* 0x000fea0003800000 */
.L_x_58:
        /* <DEDUP_REMOVED lines=9> */
.L_x_61:
[----:B------:R-:W-:Y:S05]  /*41f0*/  BSYNC B1 ;  /* 0x0000000000017941 */ /* 0x000fea0003800000 */
.L_x_60:
[----:B0----5:R-:W-:Y:S01]  /*4200*/  IMAD.U32 R12, R18, 0x10000, RZ ;  /* 0x00010000120c7824 */ /* 0x021fe200078e00ff */
        /* <DEDUP_REMOVED lines=8> */
.L_x_63:
[----:B------:R-:W-:Y:S05]  /*4290*/  BSYNC B1 ;  /* 0x0000000000017941 */ /* 0x000fea0003800000 */
.L_x_62:
        /* <DEDUP_REMOVED lines=10> */
.L_x_65:
[----:B------:R-:W-:Y:S05]  /*4340*/  BSYNC B1 ;  /* 0x0000000000017941 */ /* 0x000fea0003800000 */
.L_x_64:
        /* <DEDUP_REMOVED lines=10> */
.L_x_67:
[----:B------:R-:W-:Y:S05]  /*43f0*/  BSYNC B1 ;  /* 0x0000000000017941 */ /* 0x000fea0003800000 */
.L_x_66:
        /* <DEDUP_REMOVED lines=9> */
.L_x_69:
[----:B------:R-:W-:Y:S05]  /*4490*/  BSYNC B1 ;  /* 0x0000000000017941 */ /* 0x000fea0003800000 */
.L_x_68:
        /* <DEDUP_REMOVED lines=9> */
.L_x_71:
[----:B------:R-:W-:Y:S05]  /*4530*/  BSYNC B1 ;  /* 0x0000000000017941 */ /* 0x000fea0003800000 */
.L_x_70:
        /* <DEDUP_REMOVED lines=10> */
.L_x_73:
[----:B------:R-:W-:Y:S05]  /*45e0*/  BSYNC B1 ;  /* 0x0000000000017941 */ /* 0x000fea0003800000 */
.L_x_72:
        /* <DEDUP_REMOVED lines=10> */
.L_x_75:
[----:B------:R-:W-:Y:S05]  /*4690*/  BSYNC B1 ;  /* 0x0000000000017941 */ /* 0x000fea0003800000 */
.L_x_74:
        /* <DEDUP_REMOVED lines=9> */
.L_x_77:
[----:B------:R-:W-:Y:S05]  /*4730*/  BSYNC B1 ;  /* 0x0000000000017941 */ /* 0x000fea0003800000 */
.L_x_76:
        /* <DEDUP_REMOVED lines=9> */
.L_x_79:
[----:B------:R-:W-:Y:S05]  /*47d0*/  BSYNC B1 ;  /* 0x0000000000017941 */ /* 0x000fea0003800000 */
.L_x_78:
        /* <DEDUP_REMOVED lines=10> */
.L_x_81:
[----:B------:R-:W-:Y:S05]  /*4880*/  BSYNC B1 ;  /* 0x0000000000017941 */ /* 0x000fea0003800000 */
.L_x_80:
        /* <DEDUP_REMOVED lines=10> */
.L_x_83:
[----:B------:R-:W-:Y:S05]  /*4930*/  BSYNC B1 ;  /* 0x0000000000017941 */ /* 0x000fea0003800000 */
.L_x_82:
        /* <DEDUP_REMOVED lines=9> */
.L_x_85:
[----:B------:R-:W-:Y:S05]  /*49d0*/  BSYNC B1 ;  /* 0x0000000000017941 */ /* 0x000fea0003800000 */
.L_x_84:
        /* <DEDUP_REMOVED lines=9> */
.L_x_87:
[----:B------:R-:W-:Y:S05]  /*4a70*/  BSYNC B1 ;  /* 0x0000000000017941 */ /* 0x000fea0003800000 */
.L_x_86:
        /* <DEDUP_REMOVED lines=10> */
.L_x_89:
[----:B------:R-:W-:Y:S05]  /*4b20*/  BSYNC B1 ;  /* 0x0000000000017941 */ /* 0x000fea0003800000 */
.L_x_88:
        /* <DEDUP_REMOVED lines=10> */
.L_x_91:
[----:B------:R-:W-:Y:S05]  /*4bd0*/  BSYNC B1 ;  /* 0x0000000000017941 */ /* 0x000fea0003800000 */
.L_x_90:
        /* <DEDUP_REMOVED lines=9> */
.L_x_93:
[----:B------:R-:W-:Y:S05]  /*4c70*/  BSYNC B1 ;  /* 0x0000000000017941 */ /* 0x000fea0003800000 */
.L_x_92:
        /* <DEDUP_REMOVED lines=9> */
.L_x_95:
[----:B------:R-:W-:Y:S05]  /*4d10*/  BSYNC B1 ;  /* 0x0000000000017941 */ /* 0x000fea0003800000 */
.L_x_94:
        /* <DEDUP_REMOVED lines=10> */
.L_x_97:
[----:B------:R-:W-:Y:S05]  /*4dc0*/  BSYNC B1 ;  /* 0x0000000000017941 */ /* 0x000fea0003800000 */
.L_x_96:
        /* <DEDUP_REMOVED lines=10> */
.L_x_99:
[----:B------:R-:W-:Y:S05]  /*4e70*/  BSYNC B1 ;  /* 0x0000000000017941 */ /* 0x000fea0003800000 */
.L_x_98:
        /* <DEDUP_REMOVED lines=9> */
.L_x_101:
[----:B------:R-:W-:Y:S05]  /*4f10*/  BSYNC B1 ;  /* 0x0000000000017941 */ /* 0x000fea0003800000 */
.L_x_100:
        /* <DEDUP_REMOVED lines=9> */
.L_x_103:
[----:B------:R-:W-:Y:S05]  /*4fb0*/  BSYNC B1 ;  /* 0x0000000000017941 */ /* 0x000fea0003800000 */
.L_x_102:
        /* <DEDUP_REMOVED lines=10> */
.L_x_105:
[----:B------:R-:W-:Y:S05]  /*5060*/  BSYNC B1 ;  /* 0x0000000000017941 */ /* 0x000fea0003800000 */
.L_x_104:
        /* <DEDUP_REMOVED lines=10> */
.L_x_107:
[----:B------:R-:W-:Y:S05]  /*5110*/  BSYNC B1 ;  /* 0x0000000000017941 */ /* 0x000fea0003800000 */
.L_x_106:
        /* <DEDUP_REMOVED lines=9> */
.L_x_109:
[----:B------:R-:W-:Y:S05]  /*51b0*/  BSYNC B1 ;  /* 0x0000000000017941 */ /* 0x000fea0003800000 */
.L_x_108:
        /* <DEDUP_REMOVED lines=9> */
.L_x_111:
[----:B------:R-:W-:Y:S05]  /*5250*/  BSYNC B1 ;  /* 0x0000000000017941 */ /* 0x000fea0003800000 */
.L_x_110:
        /* <DEDUP_REMOVED lines=10> */
.L_x_113:
[----:B------:R-:W-:Y:S05]  /*5300*/  BSYNC B1 ;  /* 0x0000000000017941 */ /* 0x000fea0003800000 */
.L_x_112:
        /* <DEDUP_REMOVED lines=10> */
.L_x_115:
[----:B------:R-:W-:Y:S05]  /*53b0*/  BSYNC B1 ;  /* 0x0000000000017941 */ /* 0x000fea0003800000 */
.L_x_114:
        /* <DEDUP_REMOVED lines=9> */
.L_x_117:
[----:B------:R-:W-:Y:S05]  /*5450*/  BSYNC B1 ;  /* 0x0000000000017941 */ /* 0x000fea0003800000 */
.L_x_116:
        /* <DEDUP_REMOVED lines=9> */
.L_x_119:
[----:B------:R-:W-:Y:S05]  /*54f0*/  BSYNC B1 ;  /* 0x0000000000017941 */ /* 0x000fea0003800000 */
.L_x_118:
        /* <DEDUP_REMOVED lines=10> */
.L_x_121:
[----:B------:R-:W-:Y:S05]  /*55a0*/  BSYNC B1 ;  /* 0x0000000000017941 */ /* 0x000fea0003800000 */
.L_x_120:
        /* <DEDUP_REMOVED lines=10> */
.L_x_123:
[----:B------:R-:W-:Y:S05]  /*5650*/  BSYNC B1 ;  /* 0x0000000000017941 */ /* 0x000fea0003800000 */
.L_x_122:
        /* <DEDUP_REMOVED lines=9> */
.L_x_125:
[----:B------:R-:W-:Y:S05]  /*56f0*/  BSYNC B1 ;  /* 0x0000000000017941 */ /* 0x000fea0003800000 */
.L_x_124:
        /* <DEDUP_REMOVED lines=9> */
.L_x_127:
[----:B------:R-:W-:Y:S05]  /*5790*/  BSYNC B1 ;  /* 0x0000000000017941 */ /* 0x000fea0003800000 */
.L_x_126:
        /* <DEDUP_REMOVED lines=10> */
.L_x_129:
[----:B------:R-:W-:Y:S05]  /*5840*/  BSYNC B1 ;  /* 0x0000000000017941 */ /* 0x000fea0003800000 */
.L_x_128:
        /* <DEDUP_REMOVED lines=10> */
.L_x_131:
[----:B------:R-:W-:Y:S05]  /*58f0*/  BSYNC B1 ;  /* 0x0000000000017941 */ /* 0x000fea0003800000 */
.L_x_130:
        /* <DEDUP_REMOVED lines=9> */
.L_x_133:
[----:B------:R-:W-:Y:S05]  /*5990*/  BSYNC B1 ;  /* 0x0000000000017941 */ /* 0x000fea0003800000 */
.L_x_132:
        /* <DEDUP_REMOVED lines=9> */
.L_x_135:
[----:B------:R-:W-:Y:S05]  /*5a30*/  BSYNC B1 ;  /* 0x0000000000017941 */ /* 0x000fea0003800000 */
.L_x_134:
        /* <DEDUP_REMOVED lines=10> */
.L_x_137:
[----:B------:R-:W-:Y:S05]  /*5ae0*/  BSYNC B1 ;  /* 0x0000000000017941 */ /* 0x000fea0003800000 */
.L_x_136:
        /* <DEDUP_REMOVED lines=10> */
.L_x_139:
[----:B------:R-:W-:Y:S05]  /*5b90*/  BSYNC B1 ;  /* 0x0000000000017941 */ /* 0x000fea0003800000 */
.L_x_138:
        /* <DEDUP_REMOVED lines=9> */
.L_x_141:
[----:B------:R-:W-:Y:S05]  /*5c30*/  BSYNC B1 ;  /* 0x0000000000017941 */ /* 0x000fea0003800000 */
.L_x_140:
        /* <DEDUP_REMOVED lines=9> */
.L_x_143:
[----:B------:R-:W-:Y:S05]  /*5cd0*/  BSYNC B1 ;  /* 0x0000000000017941 */ /* 0x000fea0003800000 */
.L_x_142:
        /* <DEDUP_REMOVED lines=10> */
.L_x_145:
[----:B------:R-:W-:Y:S05]  /*5d80*/  BSYNC B1 ;  /* 0x0000000000017941 */ /* 0x000fea0003800000 */
.L_x_144:
        /* <DEDUP_REMOVED lines=10> */
.L_x_147:
[----:B------:R-:W-:Y:S05]  /*5e30*/  BSYNC B1 ;  /* 0x0000000000017941 */ /* 0x000fea0003800000 */
.L_x_146:
        /* <DEDUP_REMOVED lines=9> */
.L_x_149:
[----:B------:R-:W-:Y:S05]  /*5ed0*/  BSYNC B1 ;  /* 0x0000000000017941 */ /* 0x000fea0003800000 */
.L_x_148:
        /* <DEDUP_REMOVED lines=9> */
.L_x_151:
[----:B------:R-:W-:Y:S05]  /*5f70*/  BSYNC B1 ;  /* 0x0000000000017941 */ /* 0x000fea0003800000 */
.L_x_150:
        /* <DEDUP_REMOVED lines=10> */
.L_x_153:
[----:B------:R-:W-:Y:S05]  /*6020*/  BSYNC B1 ;  /* 0x0000000000017941 */ /* 0x000fea0003800000 */
.L_x_152:
        /* <DEDUP_REMOVED lines=10> */
.L_x_155:
[----:B------:R-:W-:Y:S05]  /*60d0*/  BSYNC B1 ;  /* 0x0000000000017941 */ /* 0x000fea0003800000 */
.L_x_154:
        /* <DEDUP_REMOVED lines=9> */
.L_x_157:
[----:B------:R-:W-:Y:S05]  /*6170*/  BSYNC B1 ;  /* 0x0000000000017941 */ /* 0x000fea0003800000 */
.L_x_156:
        /* <DEDUP_REMOVED lines=9> */
.L_x_159:
[----:B------:R-:W-:Y:S05]  /*6210*/  BSYNC B1 ;  /* 0x0000000000017941 */ /* 0x000fea0003800000 */
.L_x_158:
        /* <DEDUP_REMOVED lines=10> */
.L_x_161:
[----:B------:R-:W-:Y:S05]  /*62c0*/  BSYNC B1 ;  /* 0x0000000000017941 */ /* 0x000fea0003800000 */
.L_x_160:
        /* <DEDUP_REMOVED lines=10> */
.L_x_163:
[----:B------:R-:W-:Y:S05]  /*6370*/  BSYNC B1 ;  /* 0x0000000000017941 */ /* 0x000fea0003800000 */
.L_x_162:
[----:B0---45:R-:W-:Y:S01]  /*6380*/  IMAD.U32 R4, R18, 0x10000, RZ ;  /* 0x0001000012047824 */ /* 0x031fe200078e00ff */
        /* <DEDUP_REMOVED lines=8> */
.L_x_165:
[----:B------:R-:W-:Y:S05]  /*6410*/  BSYNC B1 ;  /* 0x0000000000017941 */ /* 0x000fea0003800000 */
.L_x_164:
[----:B0----5:R-:W-:Y:S01]  /*6420*/  IMAD.U32 R4, R18, 0x10000, RZ ;  /* 0x0001000012047824 */ /* 0x021fe200078e00ff */
[----:B------:R-:W-:Y:S01]  /*6430*/  ISETP.GT.AND P0, PT, R0, 0x8, P0 ;  /* 0x000000080000780c */ /* 0x000fe20000704270 */
[----:B------:R-:W-:Y:S01]  /*6440*/  @P1 IMAD.MOV.U32 R5, RZ, RZ, R11 ;  /* 0x000000ffff051224 */ /* 0x000fe200078e000b */
[----:B------:R-:W-:Y:S01]  /*6450*/  BSSY B1, `(.L_x_166) ;  /* 0x0000008000017945 */ /* 0x000fe20003800000 */
[----:B------:R-:W-:Y:S01]  /*6460*/  FMUL R3, R4, R89 ;  /* 0x0000005904037220 */ /* 0x000fe20000400000 */
[----:B------:R-:W-:-:S03]  /*6470*/  @P1 IMAD.MOV.U32 R4, RZ, RZ, R10 ;  /* 0x000000ffff041224 */ /* 0x000fc600078e000a */
[----:B------:R-:W-:-:S05]  /*6480*/  FFMA R3, R86, R88, R3 ;  /* 0x0000005856037223 */ /* 0x000fca0000000003 */
[----:B------:R-:W-:-:S05]  /*6490*/  F2FP.BF16.F32.PACK_AB R3, RZ, R3 ;  /* 0x00000003ff03723e */ /* 0x000fca00000010ff */
[----:B------:R0:W-:Y:S01]  /*64a0*/  @P1 STG.E.U16 desc[UR52][R4.64+0xf0], R3 ;  /* 0x0000f00304001986 */ /* 0x0001e2000c101534 */
[----:B------:R-:W-:Y:S05]  /*64b0*/  @!P0 BRA `(.L_x_167) ;  /* 0x0000000000048947 */ /* 0x000fea0003800000 */
[----:B------:R0:W5:Y:S02]  /*64c0*/  LDG.E.LTC128B.U16 R18, desc[UR52][R6.64+0xf2] ;  /* 0x0000f23406127981 */ /* 0x000164000c1e1520 */
.L_x_167:
[----:B------:R-:W-:Y:S05]  /*64d0*/  BSYNC B1 ;  /* 0x0000000000017941 */ /* 0x000fea0003800000 */
.L_x_166:
[----:B------:R-:W-:Y:S05]  /*64e0*/  @!P0 BRA `(.L_x_168) ;  /* 0x0000001000b08947 */ /* 0x000fea0003800000 */
[----:B-----5:R-:W-:-:S04]  /*64f0*/  IMAD.U32 R18, R18, 0x10000, RZ ;  /* 0x0001000012127824 */ /* 0x020fc800078e00ff */
[----:B------:R-:W-:-:S04]  /*6500*/  FMUL R18, R18, R89 ;  /* 0x0000005912127220 */ /* 0x000fc80000400000 */
[----:B------:R-:W-:-:S05]  /*6510*/  FFMA R18, R87, R88, R18 ;  /* 0x0000005857127223 */ /* 0x000fca0000000012 */
[----:B------:R-:W-:-:S05]  /*6520*/  F2FP.BF16.F32.PACK_AB R18, RZ, R18 ;  /* 0x00000012ff12723e */ /* 0x000fca00000010ff */
[----:B------:R0:W-:Y:S01]  /*6530*/  STG.E.U16 desc[UR52][R10.64+0xf2], R18 ;  /* 0x0000f2120a007986 */ /* 0x0001e2000c101534 */
[----:B------:R-:W-:Y:S05]  /*6540*/  BRA `(.L_x_168) ;  /* 0x0000001000987947 */ /* 0x000fea0003800000 */
.L_x_43:
[----:B------:R-:W-:Y:S01]  /*6550*/  ISETP.GT.AND P3, PT, R3, 0x1, PT ;  /* 0x000000010300780c */ /* 0x000fe20003f64270 */
[----:B------:R-:W-:Y:S01]  /*6560*/  ULDC.64 UR4, c[0x0][0x7c0] ;  /* 0x0001f00000047ab9 */ /* 0x000fe20000000a00 */
[-C--:B------:R-:W-:Y:S01]  /*6570*/  FMUL R24, R24, R88.reuse ;  /* 0x0000005818187220 */ /* 0x080fe20000400000 */
[----:B------:R-:W-:Y:S01]  /*6580*/  LEA R4, P4, R104, UR4, 0x1 ;  /* 0x0000000468047c11 */ /* 0x000fe2000f8808ff */
[-C--:B------:R-:W-:Y:S01]  /*6590*/  FMUL R25, R25, R88.reuse ;  /* 0x0000005819197220 */ /* 0x080fe20000400000 */
[----:B------:R-:W-:Y:S01]  /*65a0*/  ISETP.GT.AND P0, PT, R0, RZ, P3 ;  /* 0x000000ff0000720c */ /* 0x000fe20001f04270 */
[----:B------:R-:W-:Y:S01]  /*65b0*/  FMUL R26, R26, R88 ;  /* 0x000000581a1a7220 */ /* 0x000fe20000400000 */
[----:B------:R-:W-:Y:S01]  /*65c0*/  F2FP.BF16.F32.PACK_AB R24, RZ, R24 ;  /* 0x00000018ff18723e */ /* 0x000fe200000010ff */
[-C--:B------:R-:W-:Y:S01]  /*65d0*/  FMUL R27, R27, R88.reuse ;  /* 0x000000581b1b7220 */ /* 0x080fe20000400000 */
[----:B------:R-:W-:Y:S01]  /*65e0*/  LEA.HI.X R5, R104, UR5, R9, 0x1, P4 ;  /* 0x0000000568057c11 */ /* 0x000fe2000a0f0c09 */
[-C--:B------:R-:W-:Y:S01]  /*65f0*/  FMUL R28, R28, R88.reuse ;  /* 0x000000581c1c7220 */ /* 0x080fe20000400000 */
[----:B------:R-:W-:Y:S01]  /*6600*/  F2FP.BF16.F32.PACK_AB R25, RZ, R25 ;  /* 0x00000019ff19723e */ /* 0x000fe200000010ff */
[-C--:B------:R-:W-:Y:S01]  /*6610*/  FMUL R29, R29, R88.reuse ;  /* 0x000000581d1d7220 */ /* 0x080fe20000400000 */
[----:B------:R-:W-:Y:S01]  /*6620*/  ISETP.GT.AND P2, PT, R0, 0x8, P2 ;  /* 0x000000080000780c */ /* 0x000fe20001744270 */
[----:B------:R-:W-:Y:S01]  /*6630*/  @P1 STG.E.U16 desc[UR52][R4.64], R24 ;  /* 0x0000001804001986 */ /* 0x000fe2000c101534 */
[----:B------:R-:W-:Y:S01]  /*6640*/  ISETP.GT.AND P1, PT, R3, 0x8, PT ;  /* 0x000000080300780c */ /* 0x000fe20003f24270 */
[----:B------:R-:W-:Y:S01]  /*6650*/  FMUL R30, R30, R88 ;  /* 0x000000581e1e7220 */ /* 0x000fe20000400000 */
[C---:B------:R-:W-:Y:S01]  /*6660*/  SHF.L.U64.HI R7, R97.reuse, 0x1, R96 ;  /* 0x0000000161077819 */ /* 0x040fe20000010260 */
[----:B------:R-:W-:Y:S01]  /*6670*/  @P0 STG.E.U16 desc[UR52][R4.64+0x2], R25 ;  /* 0x0000021904000986 */ /* 0x000fe2000c101534 */
[----:B------:R-:W-:Y:S01]  /*6680*/  LEA R6, P5, R97, R4, 0x1 ;  /* 0x0000000461067211 */ /* 0x000fe200078a08ff */
[-C--:B------:R-:W-:Y:S01]  /*6690*/  FMUL R31, R31, R88.reuse ;  /* 0x000000581f1f7220 */ /* 0x080fe20000400000 */
[----:B------:R-:W-:Y:S01]  /*66a0*/  ISETP.GT.AND P3, PT, R0, 0x8, P3 ;  /* 0x000000080000780c */ /* 0x000fe20001f64270 */
[-C--:B------:R-:W-:Y:S01]  /*66b0*/  FMUL R32, R32, R88.reuse ;  /* 0x0000005820207220 */ /* 0x080fe20000400000 */
[----:B------:R-:W-:Y:S01]  /*66c0*/  ISETP.GT.AND P0, PT, R3, 0x9, PT ;  /* 0x000000090300780c */ /* 0x000fe20003f04270 */
[----:B------:R-:W-:Y:S01]  /*66d0*/  IMAD.X R7, R7, 0x1, R5, P5 ;  /* 0x0000000107077824 */ /* 0x000fe200028e0605 */
[----:B------:R-:W-:Y:S01]  /*66e0*/  ISETP.GT.AND P4, PT, R0, RZ, P1 ;  /* 0x000000ff0000720c */ /* 0x000fe20000f84270 */
[----:B------:R-:W-:Y:S01]  /*66f0*/  FMUL R33, R33, R88 ;  /* 0x0000005821217220 */ /* 0x000fe20000400000 */
[----:B------:R-:W-:Y:S01]  /*6700*/  F2FP.BF16.F32.PACK_AB R26, RZ, R26 ;  /* 0x0000001aff1a723e */ /* 0x000fe200000010ff */
[-C--:B------:R-:W-:Y:S01]  /*6710*/  FMUL R34, R34, R88.reuse ;  /* 0x0000005822227220 */ /* 0x080fe20000400000 */
[----:B------:R-:W-:Y:S01]  /*6720*/  ISETP.GT.AND P5, PT, R0, RZ, P0 ;  /* 0x000000ff0000720c */ /* 0x000fe200007a4270 */
[----:B------:R-:W-:Y:S01]  /*6730*/  FMUL R35, R35, R88 ;  /* 0x0000005823237220 */ /* 0x000fe20000400000 */
[----:B------:R-:W-:Y:S01]  /*6740*/  F2FP.BF16.F32.PACK_AB R27, RZ, R27 ;  /* 0x0000001bff1b723e */ /* 0x000fe200000010ff */
[----:B------:R-:W-:Y:S01]  /*6750*/  @P2 STG.E.U16 desc[UR52][R6.64], R26 ;  /* 0x0000001a06002986 */ /* 0x000fe2000c101534 */
[----:B------:R-:W-:Y:S01]  /*6760*/  F2FP.BF16.F32.PACK_AB R28, RZ, R28 ;  /* 0x0000001cff1c723e */ /* 0x000fe200000010ff */
[-C--:B------:R-:W-:Y:S01]  /*6770*/  FMUL R36, R36, R88.reuse ;  /* 0x0000005824247220 */ /* 0x080fe20000400000 */
[C---:B------:R-:W-:Y:S01]  /*6780*/  ISETP.GT.AND P2, PT, R0.reuse, 0x8, P1 ;  /* 0x000000080000780c */ /* 0x040fe20000f44270 */
[----:B------:R-:W-:Y:S01]  /*6790*/  @P3 STG.E.U16 desc[UR52][R6.64+0x2], R27 ;  /* 0x0000021b06003986 */ /* 0x000fe2000c101534 */
[----:B------:R-:W-:Y:S01]  /*67a0*/  ISETP.GT.AND P1, PT, R3, 0x10, PT ;  /* 0x000000100300780c */ /* 0x000fe20003f24270 */
[-C--:B------:R-:W-:Y:S01]  /*67b0*/  FMUL R37, R37, R88.reuse ;  /* 0x0000005825257220 */ /* 0x080fe20000400000 */
[----:B------:R-:W-:Y:S01]  /*67c0*/  F2FP.BF16.F32.PACK_AB R29, RZ, R29 ;  /* 0x0000001dff1d723e */ /* 0x000fe200000010ff */
[----:B------:R-:W-:Y:S01]  /*67d0*/  @P4 STG.E.U16 desc[UR52][R4.64+0x10], R28 ;  /* 0x0000101c04004986 */ /* 0x000fe2000c101534 */
[----:B------:R-:W-:Y:S01]  /*67e0*/  ISETP.GT.AND P3, PT, R0, 0x8, P0 ;  /* 0x000000080000780c */ /* 0x000fe20000764270 */
[-C--:B------:R-:W-:Y:S01]  /*67f0*/  FMUL R38, R38, R88.reuse ;  /* 0x0000005826267220 */ /* 0x080fe20000400000 */
[----:B------:R-:W-:Y:S01]  /*6800*/  ISETP.GT.AND P0, PT, R3, 0x11, PT ;  /* 0x000000110300780c */ /* 0x000fe20003f04270 */
[----:B------:R-:W-:Y:S01]  /*6810*/  @P5 STG.E.U16 desc[UR52][R4.64+0x12], R29 ;  /* 0x0000121d04005986 */ /* 0x000fe2000c101534 */
        /* <DEDUP_REMOVED lines=162> */
[----:B------:R-:W-:-:S02]  /*7240*/  F2FP.BF16.F32.PACK_AB R62, RZ, R62 ;  /* 0x0000003eff3e723e */ /* 0x000fc400000010ff */
[C---:B------:R-:W-:Y:S02]  /*7250*/  ISETP.GT.AND P5, PT, R0.reuse, RZ, P0 ;  /* 0x000000ff0000720c */ /* 0x040fe400007a4270 */
[----:B------:R-:W-:Y:S01]  /*7260*/  F2FP.BF16.F32.PACK_AB R63, RZ, R63 ;  /* 0x0000003fff3f723e */ /* 0x000fe200000010ff */
[----:B------:R-:W-:Y:S01]  /*7270*/  @P2 STG.E.U16 desc[UR52][R6.64+0x90], R62 ;  /* 0x0000903e06002986 */ /* 0x000fe2000c101534 */
[----:B------:R-:W-:Y:S02]  /*7280*/  F2FP.BF16.F32.PACK_AB R64, RZ, R64 ;  /* 0x00000040ff40723e */ /* 0x000fe400000010ff */
[C---:B------:R-:W-:Y:S01]  /*7290*/  ISETP.GT.AND P2, PT, R0.reuse, 0x8, P1 ;  /* 0x000000080000780c */ /* 0x040fe20000f44270 */
[----:B------:R-:W-:Y:S01]  /*72a0*/  @P3 STG.E.U16 desc[UR52][R6.64+0x92], R63 ;  /* 0x0000923f06003986 */ /* 0x000fe2000c101534 */
[----:B------:R-:W-:Y:S02]  /*72b0*/  ISETP.GT.AND P1, PT, R3, 0x58, PT ;  /* 0x000000580300780c */ /* 0x000fe40003f24270 */
[----:B------:R-:W-:Y:S01]  /*72c0*/  F2FP.BF16.F32.PACK_AB R65, RZ, R65 ;  /* 0x00000041ff41723e */ /* 0x000fe200000010ff */
[----:B------:R-:W-:Y:S01]  /*72d0*/  @P4 STG.E.U16 desc[UR52][R4.64+0xa0], R64 ;  /* 0x0000a04004004986 */ /* 0x000fe2000c101534 */
[----:B------:R-:W-:-:S02]  /*72e0*/  ISETP.GT.AND P3, PT, R0, 0x8, P0 ;  /* 0x000000080000780c */ /* 0x000fc40000764270 */
[----:B------:R-:W-:Y:S01]  /*72f0*/  ISETP.GT.AND P0, PT, R3, 0x59, PT ;  /* 0x000000590300780c */ /* 0x000fe20003f04270 */
[----:B------:R-:W-:Y:S01]  /*7300*/  @P5 STG.E.U16 desc[UR52][R4.64+0xa2], R65 ;  /* 0x0000a24104005986 */ /* 0x000fe2000c101534 */
[C---:B------:R-:W-:Y:S02]  /*7310*/  ISETP.GT.AND P4, PT, R0.reuse, RZ, P1 ;  /* 0x000000ff0000720c */ /* 0x040fe40000f84270 */
[----:B------:R-:W-:Y:S02]  /*7320*/  F2FP.BF16.F32.PACK_AB R66, RZ, R66 ;  /* 0x00000042ff42723e */ /* 0x000fe400000010ff */
[----:B------:R-:W-:Y:S02]  /*7330*/  ISETP.GT.AND P5, PT, R0, RZ, P0 ;  /* 0x000000ff0000720c */ /* 0x000fe400007a4270 */
[----:B------:R-:W-:Y:S01]  /*7340*/  F2FP.BF16.F32.PACK_AB R67, RZ, R67 ;  /* 0x00000043ff43723e */ /* 0x000fe200000010ff */
[----:B------:R-:W-:Y:S01]  /*7350*/  @P2 STG.E.U16 desc[UR52][R6.64+0xa0], R66 ;  /* 0x0000a04206002986 */ /* 0x000fe2000c101534 */
[----:B------:R-:W-:-:S02]  /*7360*/  F2FP.BF16.F32.PACK_AB R68, RZ, R68 ;  /* 0x00000044ff44723e */ /* 0x000fc400000010ff */
[C---:B------:R-:W-:Y:S01]  /*7370*/  ISETP.GT.AND P2, PT, R0.reuse, 0x8, P1 ;  /* 0x000000080000780c */ /* 0x040fe20000f44270 */
[----:B------:R-:W-:Y:S01]  /*7380*/  @P3 STG.E.U16 desc[UR52][R6.64+0xa2], R67 ;  /* 0x0000a24306003986 */ /* 0x000fe2000c101534 */
[C---:B------:R-:W-:Y:S02]  /*7390*/  ISETP.GT.AND P1, PT, R3.reuse, 0x60, PT ;  /* 0x000000600300780c */ /* 0x040fe40003f24270 */
[----:B------:R-:W-:Y:S01]  /*73a0*/  F2FP.BF16.F32.PACK_AB R69, RZ, R69 ;  /* 0x00000045ff45723e */ /* 0x000fe200000010ff */
[----:B------:R-:W-:Y:S01]  /*73b0*/  @P4 STG.E.U16 desc[UR52][R4.64+0xb0], R68 ;  /* 0x0000b04404004986 */ /* 0x000fe2000c101534 */
[C---:B------:R-:W-:Y:S02]  /*73c0*/  ISETP.GT.AND P3, PT, R0.reuse, 0x8, P0 ;  /* 0x000000080000780c */ /* 0x040fe40000764270 */
[----:B------:R-:W-:Y:S01]  /*73d0*/  ISETP.GT.AND P0, PT, R3, 0x61, PT ;  /* 0x000000610300780c */ /* 0x000fe20003f04270 */
[----:B------:R-:W-:Y:S01]  /*73e0*/  @P5 STG.E.U16 desc[UR52][R4.64+0xb2], R69 ;  /* 0x0000b24504005986 */ /* 0x000fe2000c101534 */
[----:B------:R-:W-:-:S02]  /*73f0*/  ISETP.GT.AND P4, PT, R0, RZ, P1 ;  /* 0x000000ff0000720c */ /* 0x000fc40000f84270 */
[C---:B------:R-:W-:Y:S02]  /*7400*/  ISETP.GT.AND P5, PT, R0.reuse, RZ, P0 ;  /* 0x000000ff0000720c */ /* 0x040fe400007a4270 */
[----:B------:R-:W-:Y:S02]  /*7410*/  F2FP.BF16.F32.PACK_AB R70, RZ, R70 ;  /* 0x00000046ff46723e */ /* 0x000fe400000010ff */
[----:B------:R-:W-:Y:S02]  /*7420*/  F2FP.BF16.F32.PACK_AB R71, RZ, R71 ;  /* 0x00000047ff47723e */ /* 0x000fe400000010ff */
[----:B------:R-:W-:Y:S01]  /*7430*/  F2FP.BF16.F32.PACK_AB R72, RZ, R72 ;  /* 0x00000048ff48723e */ /* 0x000fe200000010ff */
[----:B------:R-:W-:Y:S01]  /*7440*/  @P2 STG.E.U16 desc[UR52][R6.64+0xb0], R70 ;  /* 0x0000b04606002986 */ /* 0x000fe2000c101534 */
[----:B------:R-:W-:Y:S02]  /*7450*/  F2FP.BF16.F32.PACK_AB R73, RZ, R73 ;  /* 0x00000049ff49723e */ /* 0x000fe400000010ff */
[C---:B------:R-:W-:Y:S01]  /*7460*/  ISETP.GT.AND P1, PT, R0.reuse, 0x8, P1 ;  /* 0x000000080000780c */ /* 0x040fe20000f24270 */
[----:B------:R-:W-:Y:S01]  /*7470*/  @P3 STG.E.U16 desc[UR52][R6.64+0xb2], R71 ;  /* 0x0000b24706003986 */ /* 0x000fe2000c101534 */
[----:B------:R-:W-:-:S02]  /*7480*/  ISETP.GT.AND P2, PT, R0, 0x8, P0 ;  /* 0x000000080000780c */ /* 0x000fc40000744270 */
[----:B------:R-:W-:Y:S01]  /*7490*/  F2FP.BF16.F32.PACK_AB R74, RZ, R74 ;  /* 0x0000004aff4a723e */ /* 0x000fe200000010ff */
[----:B------:R-:W-:Y:S01]  /*74a0*/  @P4 STG.E.U16 desc[UR52][R4.64+0xc0], R72 ;  /* 0x0000c04804004986 */ /* 0x000fe2000c101534 */
[C---:B------:R-:W-:Y:S02]  /*74b0*/  ISETP.GT.AND P4, PT, R3.reuse, 0x68, PT ;  /* 0x000000680300780c */ /* 0x040fe40003f84270 */
[----:B------:R-:W-:Y:S01]  /*74c0*/  ISETP.GT.AND P0, PT, R3, 0x69, PT ;  /* 0x000000690300780c */ /* 0x000fe20003f04270 */
[----:B------:R-:W-:Y:S01]  /*74d0*/  @P5 STG.E.U16 desc[UR52][R4.64+0xc2], R73 ;  /* 0x0000c24904005986 */ /* 0x000fe2000c101534 */
[----:B------:R-:W-:Y:S02]  /*74e0*/  ISETP.GT.AND P5, PT, R0, RZ, P4 ;  /* 0x000000ff0000720c */ /* 0x000fe400027a4270 */
[----:B------:R-:W-:Y:S01]  /*74f0*/  F2FP.BF16.F32.PACK_AB R75, RZ, R75 ;  /* 0x0000004bff4b723e */ /* 0x000fe200000010ff */
[----:B------:R-:W-:Y:S01]  /*7500*/  @P1 STG.E.U16 desc[UR52][R6.64+0xc0], R74 ;  /* 0x0000c04a06001986 */ /* 0x000fe2000c101534 */
[----:B------:R-:W-:-:S02]  /*7510*/  F2FP.BF16.F32.PACK_AB R76, RZ, R76 ;  /* 0x0000004cff4c723e */ /* 0x000fc400000010ff */
[C---:B------:R-:W-:Y:S01]  /*7520*/  ISETP.GT.AND P3, PT, R0.reuse, RZ, P0 ;  /* 0x000000ff0000720c */ /* 0x040fe20000764270 */
[----:B------:R-:W-:Y:S01]  /*7530*/  @P2 STG.E.U16 desc[UR52][R6.64+0xc2], R75 ;  /* 0x0000c24b06002986 */ /* 0x000fe2000c101534 */
[C---:B------:R-:W-:Y:S02]  /*7540*/  ISETP.GT.AND P4, PT, R0.reuse, 0x8, P4 ;  /* 0x000000080000780c */ /* 0x040fe40002784270 */
[----:B------:R-:W-:Y:S02]  /*7550*/  F2FP.BF16.F32.PACK_AB R77, RZ, R77 ;  /* 0x0000004dff4d723e */ /* 0x000fe400000010ff */
[----:B------:R-:W-:Y:S01]  /*7560*/  F2FP.BF16.F32.PACK_AB R78, RZ, R78 ;  /* 0x0000004eff4e723e */ /* 0x000fe200000010ff */
[----:B------:R-:W-:Y:S01]  /*7570*/  @P5 STG.E.U16 desc[UR52][R4.64+0xd0], R76 ;  /* 0x0000d04c04005986 */ /* 0x000fe2000c101534 */
[----:B------:R-:W-:Y:S02]  /*7580*/  ISETP.GT.AND P5, PT, R0, 0x8, P0 ;  /* 0x000000080000780c */ /* 0x000fe400007a4270 */
[----:B------:R-:W-:-:S02]  /*7590*/  F2FP.BF16.F32.PACK_AB R79, RZ, R79 ;  /* 0x0000004fff4f723e */ /* 0x000fc400000010ff */
[C---:B------:R-:W-:Y:S01]  /*75a0*/  ISETP.GT.AND P2, PT, R3.reuse, 0x71, PT ;  /* 0x000000710300780c */ /* 0x040fe20003f44270 */
[----:B------:R-:W-:Y:S01]  /*75b0*/  @P3 STG.E.U16 desc[UR52][R4.64+0xd2], R77 ;  /* 0x0000d24d04003986 */ /* 0x000fe2000c101534 */
[----:B------:R-:W-:Y:S02]  /*75c0*/  ISETP.GT.AND P3, PT, R3, 0x70, PT ;  /* 0x000000700300780c */ /* 0x000fe40003f64270 */
[----:B------:R-:W-:Y:S01]  /*75d0*/  F2FP.BF16.F32.PACK_AB R80, RZ, R80 ;  /* 0x00000050ff50723e */ /* 0x000fe200000010ff */
[----:B------:R-:W-:Y:S01]  /*75e0*/  @P4 STG.E.U16 desc[UR52][R6.64+0xd0], R78 ;  /* 0x0000d04e06004986 */ /* 0x000fe2000c101534 */
[C---:B------:R-:W-:Y:S02]  /*75f0*/  ISETP.GT.AND P4, PT, R0.reuse, RZ, P2 ;  /* 0x000000ff0000720c */ /* 0x040fe40001784270 */
[----:B------:R-:W-:Y:S01]  /*7600*/  F2FP.BF16.F32.PACK_AB R81, RZ, R81 ;  /* 0x00000051ff51723e */ /* 0x000fe200000010ff */
[----:B------:R-:W-:Y:S01]  /*7610*/  @P5 STG.E.U16 desc[UR52][R6.64+0xd2], R79 ;  /* 0x0000d24f06005986 */ /* 0x000fe2000c101534 */
[----:B------:R-:W-:-:S02]  /*7620*/  ISETP.GT.AND P5, PT, R0, RZ, P3 ;  /* 0x000000ff0000720c */ /* 0x000fc40001fa4270 */
[C---:B------:R-:W-:Y:S02]  /*7630*/  ISETP.GT.AND P1, PT, R3.reuse, 0x78, PT ;  /* 0x000000780300780c */ /* 0x040fe40003f24270 */
[----:B------:R-:W-:Y:S02]  /*7640*/  ISETP.GT.AND P0, PT, R3, 0x79, PT ;  /* 0x000000790300780c */ /* 0x000fe40003f04270 */
[C---:B------:R-:W-:Y:S02]  /*7650*/  ISETP.GT.AND P3, PT, R0.reuse, 0x8, P3 ;  /* 0x000000080000780c */ /* 0x040fe40001f64270 */
[C---:B------:R-:W-:Y:S02]  /*7660*/  ISETP.GT.AND P2, PT, R0.reuse, 0x8, P2 ;  /* 0x000000080000780c */ /* 0x040fe40001744270 */
[----:B------:R-:W-:Y:S02]  /*7670*/  F2FP.BF16.F32.PACK_AB R82, RZ, R82 ;  /* 0x00000052ff52723e */ /* 0x000fe400000010ff */
[----:B------:R-:W-:Y:S01]  /*7680*/  F2FP.BF16.F32.PACK_AB R83, RZ, R83 ;  /* 0x00000053ff53723e */ /* 0x000fe200000010ff */
[----:B------:R-:W-:Y:S01]  /*7690*/  @P5 STG.E.U16 desc[UR52][R4.64+0xe0], R80 ;  /* 0x0000e05004005986 */ /* 0x000fe2000c101534 */
[----:B------:R-:W-:-:S02]  /*76a0*/  ISETP.GT.AND P5, PT, R0, RZ, P0 ;  /* 0x000000ff0000720c */ /* 0x000fc400007a4270 */
[C---:B------:R-:W-:Y:S01]  /*76b0*/  ISETP.GT.AND P0, PT, R0.reuse, 0x8, P0 ;  /* 0x000000080000780c */ /* 0x040fe20000704270 */
[----:B------:R-:W-:Y:S01]  /*76c0*/  @P4 STG.E.U16 desc[UR52][R4.64+0xe2], R81 ;  /* 0x0000e25104004986 */ /* 0x000fe2000c101534 */
[C---:B------:R-:W-:Y:S02]  /*76d0*/  ISETP.GT.AND P4, PT, R0.reuse, RZ, P1 ;  /* 0x000000ff0000720c */ /* 0x040fe40000f84270 */
[----:B------:R-:W-:Y:S01]  /*76e0*/  ISETP.GT.AND P1, PT, R0, 0x8, P1 ;  /* 0x000000080000780c */ /* 0x000fe20000f24270 */
[----:B------:R-:W-:Y:S01]  /*76f0*/  @P3 STG.E.U16 desc[UR52][R6.64+0xe0], R82 ;  /* 0x0000e05206003986 */ /* 0x000fe2000c101534 */
[----:B------:R-:W-:Y:S02]  /*7700*/  F2FP.BF16.F32.PACK_AB R84, RZ, R84 ;  /* 0x00000054ff54723e */ /* 0x000fe400000010ff */
[----:B------:R-:W-:Y:S01]  /*7710*/  F2FP.BF16.F32.PACK_AB R85, RZ, R85 ;  /* 0x00000055ff55723e */ /* 0x000fe200000010ff */
[----:B------:R-:W-:Y:S01]  /*7720*/  @P2 STG.E.U16 desc[UR52][R6.64+0xe2], R83 ;  /* 0x0000e25306002986 */ /* 0x000fe2000c101534 */
[----:B------:R-:W-:-:S02]  /*7730*/  F2FP.BF16.F32.PACK_AB R86, RZ, R86 ;  /* 0x00000056ff56723e */ /* 0x000fc400000010ff */
[----:B------:R-:W-:-:S03]  /*7740*/  F2FP.BF16.F32.PACK_AB R87, RZ, R87 ;  /* 0x00000057ff57723e */ /* 0x000fc600000010ff */
[----:B------:R-:W-:Y:S04]  /*7750*/  @P4 STG.E.U16 desc[UR52][R4.64+0xf0], R84 ;  /* 0x0000f05404004986 */ /* 0x000fe8000c101534 */
[----:B------:R0:W-:Y:S02]  /*7760*/  @P5 STG.E.U16 desc[UR52][R4.64+0xf2], R85 ;  /* 0x0000f25504005986 */ /* 0x0001e4000c101534 */
[----:B0-----:R-:W-:Y:S02]  /*7770*/  @P1 IMAD.MOV.U32 R4, RZ, RZ, R6 ;  /* 0x000000ffff041224 */ /* 0x001fe400078e0006 */
[----:B------:R-:W-:-:S05]  /*7780*/  @P1 IMAD.MOV.U32 R5, RZ, RZ, R7 ;  /* 0x000000ffff051224 */ /* 0x000fca00078e0007 */
[----:B------:R0:W-:Y:S04]  /*7790*/  @P1 STG.E.U16 desc[UR52][R4.64+0xf0], R86 ;  /* 0x0000f05604001986 */ /* 0x0001e8000c101534 */
[----:B------:R0:W-:Y:S02]  /*77a0*/  @P0 STG.E.U16 desc[UR52][R6.64+0xf2], R87 ;  /* 0x0000f25706000986 */ /* 0x0001e4000c101534 */
.L_x_168:
[----:B------:R-:W-:Y:S05]  /*77b0*/  BSYNC B0 ;  /* 0x0000000000007941 */ /* 0x000fea0003800000 */
.L_x_42:
[----:B0-----:R-:W-:Y:S01]  /*77c0*/  IMAD.U32 R3, RZ, RZ, UR50 ;  /* 0x00000032ff037e24 */ /* 0x001fe2000f8e00ff */
[----:B------:R-:W-:Y:S01]  /*77d0*/  ULDC.64 UR4, c[0x0][0x850] ;  /* 0x0002140000047ab9 */ /* 0x000fe20000000a00 */
[----:B------:R-:W-:Y:S02]  /*77e0*/  IMAD.U32 R0, RZ, RZ, UR48 ;  /* 0x00000030ff007e24 */ /* 0x000fe4000f8e00ff */
[----:B------:R-:W-:Y:S01]  /*77f0*/  IMAD.MOV.U32 R22, RZ, RZ, -0x1 ;  /* 0xffffffffff167424 */ /* 0x000fe200078e00ff */
[----:B------:R-:W-:Y:S01]  /*7800*/  LEA R16, P0, R3, R16, 0x1 ;  /* 0x0000001003107211 */ /* 0x000fe200078008ff */
[----:B------:R0:W-:Y:S01]  /*7810*/  SYNCS.ARRIVE.TRANS64.A1T0 RZ, [R0+UR45], RZ ;  /* 0x000000ff00ff79a7 */ /* 0x0001e2000810002d */
[----:B-----5:R-:W-:Y:S02]  /*7820*/  IMAD.MOV.U32 R18, RZ, RZ, -0x1 ;  /* 0xffffffffff127424 */ /* 0x020fe400078e00ff */
[----:B------:R-:W-:Y:S01]  /*7830*/  IADD3.X R17, R17, UR43, RZ, P0, !PT ;  /* 0x0000002b11117c10 */ /* 0x000fe200087fe4ff */
[----:B------:R-:W-:Y:S01]  /*7840*/  IMAD.MOV.U32 R19, RZ, RZ, -0x1 ;  /* 0xffffffffff137424 */ /* 0x000fe200078e00ff */
[----:B------:R-:W-:-:S02]  /*7850*/  ISETP.GE.U32.AND P0, PT, R16, UR4, PT ;  /* 0x0000000410007c0c */ /* 0x000fc4000bf06070 */
[----:B0-----:R-:W-:Y:S02]  /*7860*/  PRMT R0, RZ, 0x7610, R0 ;  /* 0x00007610ff007816 */ /* 0x001fe40000000000 */
[----:B------:R-:W-:-:S13]  /*7870*/  ISETP.GE.U32.AND.EX P0, PT, R17, UR5, PT, P0 ;  /* 0x0000000511007c0c */ /* 0x000fda000bf06100 */
[----:B------:R-:W-:Y:S05]  /*7880*/  @P0 BRA `(.L_x_169) ;  /* 0x00000004004c0947 */ /* 0x000fea0003800000 */
[----:B-1----:R-:W0:Y:S01]  /*7890*/  LDC.64 R10, c[0x0][0x828] ;  /* 0x00020a00ff0a7b82 */ /* 0x002e220000000a00 */
[----:B------:R-:W1:Y:S01]  /*78a0*/  S2R R12, SR_CTAID.X ;  /* 0x00000000000c7919 */ /* 0x000e620000002500 */
[----:B------:R-:W-:Y:S02]  /*78b0*/  IMAD.MOV.U32 R8, RZ, RZ, R16 ;  /* 0x000000ffff087224 */ /* 0x000fe400078e0010 */
[----:B------:R-:W-:Y:S01]  /*78c0*/  IMAD.MOV.U32 R9, RZ, RZ, R17 ;  /* 0x000000ffff097224 */ /* 0x000fe200078e0011 */
[----:B------:R-:W0:Y:S03]  /*78d0*/  S2R R18, SR_CTAID.Y ;  /* 0x0000000000127919 */ /* 0x000e260000002600 */
[----:B------:R-:W1:Y:S08]  /*78e0*/  LDC R0, c[0x0][0x830] ;  /* 0x00020c00ff007b82 */ /* 0x000e700000000800 */
[----:B------:R-:W1:Y:S01]  /*78f0*/  LDC.64 R14, c[0x0][0x820] ;  /* 0x00020800ff0e7b82 */ /* 0x000e620000000a00 */
[----:B0-----:R-:W-:-:S04]  /*7900*/  ISETP.NE.U32.AND P0, PT, R10, RZ, PT ;  /* 0x000000ff0a00720c */ /* 0x001fc80003f05070 */
[----:B------:R-:W-:-:S13]  /*7910*/  ISETP.NE.AND.EX P0, PT, R11, RZ, PT, P0 ;  /* 0x000000ff0b00720c */ /* 0x000fda0003f05300 */
[----:B-1----:R-:W-:Y:S05]  /*7920*/  @!P0 BRA `(.L_x_170) ;  /* 0x0000000000288947 */ /* 0x002fea0003800000 */
[----:B------:R-:W0:Y:S02]  /*7930*/  LDC R3, c[0x0][0x834] ;  /* 0x00020d00ff037b82 */ /* 0x000e240000000800 */
[----:B0-----:R-:W-:-:S05]  /*7940*/  IADD3 R3, P0, R16, R3, RZ ;  /* 0x0000000310037210 */ /* 0x001fca0007f1e0ff */
[----:B------:R-:W-:-:S04]  /*7950*/  IMAD.X R13, RZ, RZ, R17, P0 ;  /* 0x000000ffff0d7224 */ /* 0x000fc800000e0611 */
[----:B------:R-:W-:-:S04]  /*7960*/  IMAD.WIDE.U32 R4, R13, R10, RZ ;  /* 0x0000000a0d047225 */ /* 0x000fc800078e00ff */
[----:B--234-:R-:W-:-:S04]  /*7970*/  IMAD.WIDE.U32 R6, P0, R3, R11, R4 ;  /* 0x0000000b03067225 */ /* 0x01cfc80007800004 */
[----:B------:R-:W-:-:S04]  /*7980*/  IMAD.WIDE.U32 R4, R3, R10, RZ ;  /* 0x0000000a03047225 */ /* 0x000fc800078e00ff */
[----:B------:R-:W-:Y:S01]  /*7990*/  IMAD.X R9, RZ, RZ, RZ, P0 ;  /* 0x000000ffff097224 */ /* 0x000fe200000e06ff */
[----:B------:R-:W-:Y:S01]  /*79a0*/  IADD3 RZ, P0, R5, R6, RZ ;  /* 0x0000000605ff7210 */ /* 0x000fe20007f1e0ff */
[----:B------:R-:W-:-:S04]  /*79b0*/  IMAD.MOV.U32 R8, RZ, RZ, R7 ;  /* 0x000000ffff087224 */ /* 0x000fc800078e0007 */
[----:B------:R-:W-:-:S08]  /*79c0*/  IMAD.WIDE.U32.X R8, R13, R11, R8, P0 ;  /* 0x0000000b0d087225 */ /* 0x000fd000000e0408 */
.L_x_170:
[-CC-:B------:R-:W-:Y:S01]  /*79d0*/  SHF.R.U64 R19, R8, R0.reuse, R9.reuse ;  /* 0x0000000008137219 */ /* 0x180fe20000001209 */
[----:B------:R-:W0:Y:S01]  /*79e0*/  LDC.64 R26, c[0x0][0x840] ;  /* 0x00021000ff1a7b82 */ /* 0x000e220000000a00 */
[----:B------:R-:W-:Y:S01]  /*79f0*/  SHF.R.U32.HI R0, RZ, R0, R9 ;  /* 0x00000000ff007219 */ /* 0x000fe20000011609 */
[----:B------:R-:W-:Y:S01]  /*7a00*/  ULDC UR4, c[0x0][0x150] ;  /* 0x0000540000047ab9 */ /* 0x000fe20000000800 */
[----:B------:R-:W-:Y:S02]  /*7a10*/  IADD3 R3, P0, RZ, -R19, RZ ;  /* 0x80000013ff037210 */ /* 0x000fe40007f1e0ff */
[----:B--234-:R-:W-:-:S03]  /*7a20*/  I2FP.F32.U32 R7, R12 ;  /* 0x0000000c00077245 */ /* 0x01cfc60000201000 */
[----:B------:R-:W1:Y:S01]  /*7a30*/  LDC R6, c[0x0][0x818] ;  /* 0x00020600ff067b82 */ /* 0x000e620000000800 */
[----:B------:R-:W-:Y:S02]  /*7a40*/  IMAD.X R5, RZ, RZ, ~R0, P0 ;  /* 0x000000ffff057224 */ /* 0x000fe400000e0e00 */
[----:B------:R-:W-:Y:S01]  /*7a50*/  FMUL R7, R7, UR4 ;  /* 0x0000000407077c20 */ /* 0x000fe20008400000 */
[----:B------:R-:W-:Y:S01]  /*7a60*/  ULDC UR4, c[0x0][0x154] ;  /* 0x0000550000047ab9 */ /* 0x000fe20000000800 */
[-C--:B------:R-:W-:Y:S02]  /*7a70*/  IMAD R0, R5, R14.reuse, RZ ;  /* 0x0000000e05007224 */ /* 0x080fe400078e02ff */
[C---:B------:R-:W-:Y:S01]  /*7a80*/  IMAD.WIDE.U32 R4, R3.reuse, R14, R16 ;  /* 0x0000000e03047225 */ /* 0x040fe200078e0010 */
[----:B------:R-:W2:Y:S01]  /*7a90*/  LDC R11, c[0x0][0x808] ;  /* 0x00020200ff0b7b82 */ /* 0x000ea20000000800 */
[----:B------:R-:W3:Y:S02]  /*7aa0*/  F2I.U32.TRUNC.NTZ R7, R7 ;  /* 0x0000000700077305 */ /* 0x000ee4000020f000 */
[----:B------:R-:W-:-:S04]  /*7ab0*/  IMAD R3, R3, R15, R0 ;  /* 0x0000000f03037224 */ /* 0x000fc800078e0200 */
[----:B------:R-:W-:Y:S01]  /*7ac0*/  IMAD.IADD R3, R5, 0x1, R3 ;  /* 0x0000000105037824 */ /* 0x000fe200078e0203 */
[----:B------:R-:W4:Y:S01]  /*7ad0*/  LDC R8, c[0x0][0x858] ;  /* 0x00021600ff087b82 */ /* 0x000f220000000800 */
[----:B------:R-:W-:Y:S02]  /*7ae0*/  I2FP.F32.U32 R5, R18 ;  /* 0x0000001200057245 */ /* 0x000fe40000201000 */
[----:B0-----:R-:W-:-:S04]  /*7af0*/  ISETP.NE.U32.AND P0, PT, R26, RZ, PT ;  /* 0x000000ff1a00720c */ /* 0x001fc80003f05070 */
[----:B------:R-:W-:Y:S01]  /*7b00*/  ISETP.NE.AND.EX P0, PT, R27, RZ, PT, P0 ;  /* 0x000000ff1b00720c */ /* 0x000fe20003f05300 */
[----:B------:R-:W0:Y:S01]  /*7b10*/  LDC R9, c[0x0][0x144] ;  /* 0x00005100ff097b82 */ /* 0x000e220000000800 */
[-C--:B-1----:R-:W-:Y:S01]  /*7b20*/  SHF.R.U32.HI R0, RZ, R6.reuse, R3 ;  /* 0x00000006ff007219 */ /* 0x082fe20000011603 */
[----:B---3--:R-:W-:Y:S01]  /*7b30*/  IMAD.MOV R7, RZ, RZ, -R7 ;  /* 0x000000ffff077224 */ /* 0x008fe200078e0a07 */
[----:B------:R-:W-:Y:S01]  /*7b40*/  SHF.R.U64 R13, R4, R6, R3 ;  /* 0x00000006040d7219 */ /* 0x000fe20000001203 */
[----:B------:R-:W-:-:S04]  /*7b50*/  FMUL R6, R5, UR4 ;  /* 0x0000000405067c20 */ /* 0x000fc80008400000 */
[----:B------:R-:W1:Y:S01]  /*7b60*/  LDC R21, c[0x0][0x148] ;  /* 0x00005200ff157b82 */ /* 0x000e620000000800 */
[-CC-:B--2---:R-:W-:Y:S02]  /*7b70*/  SHF.R.U64 R10, R13, R11.reuse, R0.reuse ;  /* 0x0000000b0d0a7219 */ /* 0x184fe40000001200 */
[----:B------:R-:W-:Y:S02]  /*7b80*/  SHF.R.U32.HI R3, RZ, R11, R0 ;  /* 0x0000000bff037219 */ /* 0x000fe40000011600 */
[----:B------:R2:W3:Y:S03]  /*7b90*/  F2I.U32.TRUNC.NTZ R0, R6 ;  /* 0x0000000600007305 */ /* 0x0004e6000020f000 */
[----:B------:R-:W1:Y:S01]  /*7ba0*/  LDC R14, c[0x0][0x848] ;  /* 0x00021200ff0e7b82 */ /* 0x000e620000000800 */
[-CC-:B----4-:R-:W-:Y:S02]  /*7bb0*/  SHF.R.U64 R15, R10, R8.reuse, R3.reuse ;  /* 0x000000080a0f7219 */ /* 0x190fe40000001203 */
[----:B------:R-:W-:-:S03]  /*7bc0*/  SHF.R.U32.HI R5, RZ, R8, R3 ;  /* 0x00000008ff057219 */ /* 0x000fc60000011603 */
[----:B------:R-:W-:Y:S02]  /*7bd0*/  IMAD.MOV.U32 R4, RZ, RZ, R15 ;  /* 0x000000ffff047224 */ /* 0x000fe400078e000f */
[----:B------:R-:W4:Y:S01]  /*7be0*/  LDC R20, c[0x0][0x838] ;  /* 0x00020e00ff147b82 */ /* 0x000f220000000800 */
[----:B0-----:R-:W-:-:S07]  /*7bf0*/  IMAD R25, R9, R7, R12 ;  /* 0x0000000709197224 */ /* 0x001fce00078e020c */
[----:B------:R-:W0:Y:S08]  /*7c00*/  LDC R24, c[0x0][0x810] ;  /* 0x00020400ff187b82 */ /* 0x000e300000000800 */
[----:B------:R-:W0:Y:S01]  /*7c10*/  LDC R28, c[0x0][0x800] ;  /* 0x00020000ff1c7b82 */ /* 0x000e220000000800 */
[----:B--23--:R-:W-:Y:S05]  /*7c20*/  @!P0 BRA `(.L_x_171) ;  /* 0x0000000000288947 */ /* 0x00cfea0003800000 */
[----:B------:R-:W2:Y:S02]  /*7c30*/  LDC R4, c[0x0][0x84c] ;  /* 0x00021300ff047b82 */ /* 0x000ea40000000800 */
[----:B--2---:R-:W-:-:S05]  /*7c40*/  IADD3 R3, P0, R15, R4, RZ ;  /* 0x000000040f037210 */ /* 0x004fca0007f1e0ff */
        /* <DEDUP_REMOVED lines=8> */
.L_x_171:
[----:B------:R-:W-:Y:S02]  /*7cd0*/  ISETP.NE.AND P0, PT, R2, 0x1, PT ;  /* 0x000000010200780c */ /* 0x000fe40003f05270 */
[----:B-1----:R-:W-:Y:S01]  /*7ce0*/  SHF.R.U64 R3, R4, R14, R5 ;  /* 0x0000000e04037219 */ /* 0x002fe20000001205 */
[----:B------:R-:W-:Y:S01]  /*7cf0*/  IMAD.MOV R5, RZ, RZ, -R0 ;  /* 0x000000ffff057224 */ /* 0x000fe200078e0a00 */
[----:B------:R-:W-:-:S03]  /*7d00*/  LOP3.LUT R0, R10, R99, RZ, 0xc0, !PT ;  /* 0x000000630a007212 */ /* 0x000fc600078ec0ff */
[----:B------:R-:W-:Y:S02]  /*7d10*/  IMAD.MOV R4, RZ, RZ, -R3 ;  /* 0x000000ffff047224 */ /* 0x000fe400078e0a03 */
[----:B------:R-:W-:Y:S01]  /*7d20*/  IMAD R22, R95, R3, R0 ;  /* 0x000000035f167224 */ /* 0x000fe200078e0200 */
[----:B------:R-:W-:Y:S01]  /*7d30*/  LOP3.LUT R3, R13, R98, RZ, 0xc0, !PT ;  /* 0x000000620d037212 */ /* 0x000fe200078ec0ff */
[----:B----4-:R-:W-:Y:S02]  /*7d40*/  IMAD R0, R4, R20, R15 ;  /* 0x0000001404007224 */ /* 0x010fe400078e020f */
[----:B------:R-:W-:Y:S02]  /*7d50*/  @P0 IMAD R25, R21, R5, R18 ;  /* 0x0000000515190224 */ /* 0x000fe400078e0212 */
[----:B0-----:R-:W-:Y:S02]  /*7d60*/  IMAD R3, R0, R28, R3 ;  /* 0x0000001c00037224 */ /* 0x001fe400078e0203 */
[----:B------:R-:W-:-:S02]  /*7d70*/  IMAD R22, R22, R24, R25 ;  /* 0x0000001816167224 */ /* 0x000fc400078e0219 */
[----:B------:R-:W-:-:S03]  /*7d80*/  IMAD.MOV.U32 R4, RZ, RZ, 0x1 ;  /* 0x00000001ff047424 */ /* 0x000fc600078e00ff */
[----:B------:R-:W-:Y:S02]  /*7d90*/  SEL R18, R3, R22, !P0 ;  /* 0x0000001603127207 */ /* 0x000fe40004000000 */
[----:B------:R-:W-:Y:S02]  /*7da0*/  PRMT R0, R4, 0x7610, R0 ;  /* 0x0000761004007816 */ /* 0x000fe40000000000 */
[----:B------:R-:W-:-:S07]  /*7db0*/  SEL R22, R22, R3, !P0 ;  /* 0x0000000316167207 */ /* 0x000fce0004000000 */
.L_x_169:
[----:B------:R-:W-:Y:S01]  /*7dc0*/  LOP3.LUT P0, RZ, R0, 0xff, RZ, 0xc0, !PT ;  /* 0x000000ff00ff7812 */ /* 0x000fe2000780c0ff */
[----:B------:R-:W-:Y:S01]  /*7dd0*/  UIMAD.WIDE.U32 UR4, UR49, -0x45d1745d, URZ ;  /* 0xba2e8ba3310478a5 */ /* 0x000fe2000f8e003f */
[----:B------:R-:W-:-:S03]  /*7de0*/  LOP3.LUT R103, R103, 0x1, RZ, 0x3c, !PT ;  /* 0x0000000167677812 */ /* 0x000fc600078e3cff */
[----:B------:R-:W-:-:S04]  /*7df0*/  USHF.R.U32.HI UR4, URZ, 0x3, UR5 ;  /* 0x000000033f047899 */ /* 0x000fc80008011605 */
[----:B------:R-:W-:-:S04]  /*7e00*/  UIMAD UR49, UR4, -0xb, UR49 ;  /* 0xfffffff5043178a4 */ /* 0x000fc8000f8e0231 */
[----:B------:R-:W-:Y:S08]  /*7e10*/  @P0 BRA `(.L_x_172) ;  /* 0xffffff9800480947 */ /* 0x000ff0000383ffff */
[----:B------:R-:W-:Y:S05]  /*7e20*/  EXIT ;  /* 0x000000000000794d */ /* 0x000fea0003800000 */
.L_x_14:
[----:B------:R-:W-:-:S08]  /*7e30*/  ISETP.NE.AND P0, PT, RZ, UR4, PT ;  /* 0x00000004ff007c0c */ /* 0x000fd0000bf05270 */
[----:B------:R-:W0:-:S00]  /*7e40*/  USETMAXREG.DEALLOC.CTAPOOL 0x28 ;  /* 0x00000028000079c8 */ /* 0x000e0000080e0500 */
[----:B------:R-:W-:Y:S05]  /*7e50*/  @P0 EXIT ;  /* 0x000000000000094d */ /* 0x000fea0003800000 */
[----:B0-----:R-:W-:Y:S01]  /*7e60*/  LOP3.LUT P0, RZ, R3, 0xff, RZ, 0xc0, !PT ;  /* 0x000000ff03ff7812 */ /* 0x001fe2000780c0ff */
[----:B------:R-:W-:Y:S02]  /*7e70*/  IMAD.MOV.U32 R24, RZ, RZ, 0x1 ;  /* 0x00000001ff187424 */ /* 0x000fe400078e00ff */
[----:B------:R-:W-:-:S10]  /*7e80*/  IMAD.MOV.U32 R25, RZ, RZ, RZ ;  /* 0x000000ffff197224 */ /* 0x000fd400078e00ff */
[----:B------:R-:W-:Y:S05]  /*7e90*/  @!P0 BRA `(.L_x_173) ;  /* 0x0000000c00c88947 */ /* 0x000fea0003800000 */
[----:B------:R-:W-:Y:S01]  /*7ea0*/  LOP3.LUT P0, RZ, R0, 0x1f, RZ, 0xc0, !PT ;  /* 0x0000001f00ff7812 */ /* 0x000fe2000780c0ff */
[----:B------:R-:W-:Y:S01]  /*7eb0*/  ULDC UR42, c[0x0][0x858] ;  /* 0x00021600002a7ab9 */ /* 0x000fe20000000800 */
[C---:B------:R-:W-:Y:S01]  /*7ec0*/  ISETP.NE.AND P1, PT, R23.reuse, RZ, PT ;  /* 0x000000ff1700720c */ /* 0x040fe20003f25270 */
[----:B------:R-:W-:Y:S01]  /*7ed0*/  UMOV UR4, 0xffffffff ;  /* 0xffffffff00047882 */ /* 0x000fe20000000000 */
[----:B------:R-:W-:Y:S01]  /*7ee0*/  ISETP.NE.OR P0, PT, R23, RZ, !P0 ;  /* 0x000000ff1700720c */ /* 0x000fe20004705670 */
[----:B------:R-:W-:Y:S01]  /*7ef0*/  BSSY B6, `(.L_x_173) ;  /* 0x00000ec000067945 */ /* 0x000fe20003800000 */
[----:B------:R-:W-:Y:S01]  /*7f00*/  USHF.L.U32 UR4, UR4, UR42, URZ ;  /* 0x0000002a04047299 */ /* 0x000fe2000800063f */
[----:B------:R-:W-:Y:S01]  /*7f10*/  P2R R0, PR, RZ, 0x2 ;  /* 0x00000002ff007803 */ /* 0x000fe20000000000 */
[----:B------:R-:W-:Y:S01]  /*7f20*/  IMAD.MOV.U32 R26, RZ, RZ, 0x1 ;  /* 0x00000001ff1a7424 */ /* 0x000fe200078e00ff */
[----:B------:R-:W-:Y:S01]  /*7f30*/  P2R R28, PR, RZ, 0x1 ;  /* 0x00000001ff1c7803 */ /* 0x000fe20000000000 */
[----:B------:R-:W-:Y:S01]  /*7f40*/  IMAD.MOV.U32 R25, RZ, RZ, RZ ;  /* 0x000000ffff197224 */ /* 0x000fe200078e00ff */
[----:B------:R-:W-:Y:S01]  /*7f50*/  ULDC UR36, c[0x0][0x800] ;  /* 0x0002000000247ab9 */ /* 0x000fe20000000800 */
[----:B------:R-:W-:Y:S01]  /*7f60*/  IMAD.MOV.U32 R24, RZ, RZ, 0x1 ;  /* 0x00000001ff187424 */ /* 0x000fe200078e00ff */
[----:B------:R-:W-:Y:S01]  /*7f70*/  UMOV UR5, 0x1 ;  /* 0x0000000100057882 */ /* 0x000fe20000000000 */
[----:B------:R-:W-:-:S02]  /*7f80*/  UIADD3 UR45, UR38, 0x1, URZ ;  /* 0x00000001262d7890 */ /* 0x000fc4000fffe03f */
[----:B------:R-:W-:Y:S02]  /*7f90*/  ULOP3.LUT UR44, UR37, 0x2, URZ, 0xfc, !UPT ;  /* 0x00000002252c7892 */ /* 0x000fe4000f8efc3f */
[----:B------:R-:W-:Y:S02]  /*7fa0*/  UIADD3 UR36, UR36, -0x1, URZ ;  /* 0xffffffff24247890 */ /* 0x000fe4000fffe03f */
[----:B------:R-:W-:Y:S02]  /*7fb0*/  USHF.L.U32 UR42, UR5, UR42, URZ ;  /* 0x0000002a052a7299 */ /* 0x000fe4000800063f */
[----:B------:R-:W-:Y:S01]  /*7fc0*/  ULOP3.LUT UR43, URZ, UR4, URZ, 0x33, !UPT ;  /* 0x000000043f2b7292 */ /* 0x000fe2000f8e333f */
[----:B------:R-:W-:-:S11]  /*7fd0*/  ULDC.64 UR40, c[0x0][0x198] ;  /* 0x0000660000287ab9 */ /* 0x000fd60000000a00 */
.L_x_190:
[----:B------:R-:W0:Y:S01]  /*7fe0*/  S2R R0, SR_CgaCtaId ;  /* 0x0000000000007919 */ /* 0x000e220000008800 */
[----:B------:R-:W-:-:S04]  /*7ff0*/  MOV R27, 0x400 ;  /* 0x00000400001b7802 */ /* 0x000fc80000000f00 */
[----:B0-----:R-:W-:-:S05]  /*8000*/  LEA R27, R0, R27, 0x18 ;  /* 0x0000001b001b7211 */ /* 0x001fca00078ec0ff */
[----:B------:R-:W-:-:S05]  /*8010*/  VIADD R0, R27, 0x800 ;  /* 0x000008001b007836 */ /* 0x000fca0000000000 */
[----:B------:R-:W-:-:S13]  /*8020*/  LOP3.LUT P0, RZ, R0, 0x1bf, RZ, 0xc0, !PT ;  /* 0x000001bf00ff7812 */ /* 0x000fda000780c0ff */
[----:B------:R-:W-:Y:S05]  /*8030*/  @!P0 BRA `(.L_x_174) ;  /* 0x0000000000408947 */ /* 0x000fea0003800000 */
[----:B------:R-:W-:Y:S01]  /*8040*/  MOV R14, 0x0 ;  /* 0x00000000000e7802 */ /* 0x000fe20000000f00 */
[----:B------:R-:W-:Y:S01]  /*8050*/  ULDC.64 UR4, c[0x4][0x70] ;  /* 0x01001c0000047ab9 */ /* 0x000fe20000000a00 */
[----:B------:R-:W-:Y:S01]  /*8060*/  ULDC.64 UR6, c[0x4][0x8] ;  /* 0x0100020000067ab9 */ /* 0x000fe20000000a00 */
[----:B------:R-:W-:Y:S02]  /*8070*/  IMAD.U32 R4, RZ, RZ, UR4 ;  /* 0x00000004ff047e24 */ /* 0x000fe4000f8e00ff */
[----:B------:R-:W-:Y:S01]  /*8080*/  IMAD.U32 R5, RZ, RZ, UR5 ;  /* 0x00000005ff057e24 */ /* 0x000fe2000f8e00ff */
[----:B------:R-:W0:Y:S01]  /*8090*/  LDC.64 R14, c[0x4][R14] ;  /* 0x010000000e0e7b82 */ /* 0x000e220000000a00 */
[----:B------:R-:W-:Y:S01]  /*80a0*/  ULDC.64 UR4, c[0x4][0x78] ;  /* 0x01001e0000047ab9 */ /* 0x000fe20000000a00 */
[----:B------:R-:W-:Y:S02]  /*80b0*/  IMAD.U32 R10, RZ, RZ, UR6 ;  /* 0x00000006ff0a7e24 */ /* 0x000fe4000f8e00ff */
[----:B------:R-:W-:-:S02]  /*80c0*/  IMAD.U32 R6, RZ, RZ, UR4 ;  /* 0x00000004ff067e24 */ /* 0x000fc4000f8e00ff */
[----:B------:R-:W-:Y:S02]  /*80d0*/  IMAD.U32 R7, RZ, RZ, UR5 ;  /* 0x00000005ff077e24 */ /* 0x000fe4000f8e00ff */
[----:B------:R-:W-:Y:S02]  /*80e0*/  IMAD.U32 R11, RZ, RZ, UR7 ;  /* 0x00000007ff0b7e24 */ /* 0x000fe4000f8e00ff */
[----:B------:R-:W-:Y:S02]  /*80f0*/  IMAD.MOV.U32 R8, RZ, RZ, 0x70 ;  /* 0x00000070ff087424 */ /* 0x000fe400078e00ff */
[----:B------:R-:W-:Y:S02]  /*8100*/  IMAD.MOV.U32 R12, RZ, RZ, 0x1 ;  /* 0x00000001ff0c7424 */ /* 0x000fe400078e00ff */
[----:B------:R-:W-:-:S07]  /*8110*/  IMAD.MOV.U32 R13, RZ, RZ, RZ ;  /* 0x000000ffff0d7224 */ /* 0x000fce00078e00ff */
[----:B------:R-:W-:-:S07]  /*8120*/  LEPC R20, `(.L_x_174) ;  /* 0x000000001014794e */ /* 0x000fce0000000000 */
[----:B0----5:R-:W-:Y:S05]  /*8130*/  CALL.ABS.NOINC R14 ;  /* 0x000000000e007343 */ /* 0x021fea0003c00000 */
.L_x_174:
        /* <DEDUP_REMOVED lines=19> */
.L_x_175:
[----:B------:R-:W0:Y:S02]  /*8270*/  LDC R0, c[0x0][0x28c] ;  /* 0x0000a300ff007b82 */ /* 0x000e240000000800 */
[----:B0-----:R-:W-:-:S13]  /*8280*/  ISETP.GE.AND P0, PT, R0, 0x1, PT ;  /* 0x000000010000780c */ /* 0x001fda0003f06270 */
[----:B------:R-:W-:Y:S05]  /*8290*/  @!P0 BRA `(.L_x_176) ;  /* 0x0000000400088947 */ /* 0x000fea0003800000 */
[----:B------:R-:W-:Y:S01]  /*82a0*/  BSSY B0, `(.L_x_176) ;  /* 0x0000041000007945 */ /* 0x000fe20003800000 */
[----:B------:R-:W-:Y:S02]  /*82b0*/  IMAD.SHL.U32 R18, R18, 0x80, RZ ;  /* 0x0000008012127824 */ /* 0x000fe400078e00ff */
[----:B------:R-:W-:Y:S02]  /*82c0*/  IMAD.SHL.U32 R22, R22, 0x40, RZ ;  /* 0x0000004016167824 */ /* 0x000fe400078e00ff */
[----:B------:R-:W-:Y:S02]  /*82d0*/  IMAD.MOV.U32 R7, RZ, RZ, RZ ;  /* 0x000000ffff077224 */ /* 0x000fe400078e00ff */
[----:B------:R-:W-:Y:S02]  /*82e0*/  IMAD.U32 R8, RZ, RZ, UR45 ;  /* 0x0000002dff087e24 */ /* 0x000fe4000f8e00ff */
[----:B------:R-:W-:Y:S02]  /*82f0*/  IMAD.MOV.U32 R0, RZ, RZ, R24 ;  /* 0x000000ffff007224 */ /* 0x000fe400078e0018 */
[----:B------:R-:W-:-:S07]  /*8300*/  IMAD.MOV.U32 R4, RZ, RZ, R25 ;  /* 0x000000ffff047224 */ /* 0x000fce00078e0019 */
.L_x_185:
[----:B------:R-:W-:Y:S01]  /*8310*/  IMAD R6, R4, 0x8, R27 ;  /* 0x0000000804067824 */ /* 0x000fe200078e021b */
[----:B------:R-:W-:Y:S01]  /*8320*/  SHF.L.U32 R3, R0, 0x1f, RZ ;  /* 0x0000001f00037819 */ /* 0x000fe200000006ff */
[----:B------:R-:W-:Y:S01]  /*8330*/  BSSY B1, `(.L_x_177) ;  /* 0x0000005000017945 */ /* 0x000fe20003800000 */
[----:B------:R-:W-:Y:S02]  /*8340*/  ISETP.NE.AND P1, PT, R23, RZ, PT ;  /* 0x000000ff1700720c */ /* 0x000fe40003f25270 */
[----:B------:R-:W0:Y:S11]  /*8350*/  SYNCS.PHASECHK.TRANS64.TRYWAIT P0, [R6+URZ+0x58], R3 ;  /* 0x00005803060075a7 */ /* 0x000e36000800017f */
[----:B------:R-:W1:Y:S01]  /*8360*/  @!P1 LDC R5, c[0x0][0x70c] ;  /* 0x0001c300ff059b82 */ /* 0x000e620000000800 */
[----:B0-----:R-:W-:Y:S05]  /*8370*/  @!P0 BRA `(.L_x_178) ;  /* 0x0000001000d88947 */ /* 0x001fea0003800000 */
.L_x_210:
[----:B------:R-:W-:Y:S05]  /*8380*/  BSYNC B1 ;  /* 0x0000000000017941 */ /* 0x000fea0003800000 */
.L_x_177:
[----:B------:R-:W-:Y:S01]  /*8390*/  ISETP.NE.AND P0, PT, R23, RZ, PT ;  /* 0x000000ff1700720c */ /* 0x000fe20003f05270 */
[----:B------:R-:W-:-:S04]  /*83a0*/  UPRMT UR4, UR44, 0x9910, URZ ;  /* 0x000099102c047896 */ /* 0x000fc8000800003f */
[----:B------:R-:W-:-:S08]  /*83b0*/  UISETP.NE.AND UP0, UPT, UR4, 0x2, UPT ;  /* 0x000000020400788c */ /* 0x000fd0000bf05270 */
[----:B-1----:R1:W-:Y:S01]  /*83c0*/  @!P0 SYNCS.ARRIVE.TRANS64 RZ, [R6+URZ], R5 ;  /* 0x0000000506ff89a7 */ /* 0x0023e2000800003f */
[----:B------:R-:W-:-:S13]  /*83d0*/  PLOP3.LUT P0, PT, PT, PT, UP0, 0x80, 0x0 ;  /* 0x000000000000781c */ /* 0x000fda0003f0f008 */
[----:B-1----:R-:W-:Y:S05]  /*83e0*/  @P0 BRA `(.L_x_179) ;  /* 0x0000000000040947 */ /* 0x002fea0003800000 */
[----:B------:R-:W-:Y:S01]  /*83f0*/  BPT.TRAP 0x1 ;  /* 0x000000040000795c */ /* 0x000fe20000300000 */
.L_x_179:
[----:B------:R-:W-:Y:S01]  /*8400*/  ISETP.NE.AND P0, PT, R28, RZ, PT ;  /* 0x000000ff1c00720c */ /* 0x000fe20003f05270 */
[----:B------:R-:W-:-:S12]  /*8410*/  BSSY B1, `(.L_x_180) ;  /* 0x0000003000017945 */ /* 0x000fd80003800000 */
[----:B------:R-:W-:Y:S05]  /*8420*/  @P0 BRA `(.L_x_181) ;  /* 0x0000000000040947 */ /* 0x000fea0003800000 */
[----:B------:R-:W-:Y:S01]  /*8430*/  BPT.TRAP 0x1 ;  /* 0x000000040000795c */ /* 0x000fe20000300000 */
.L_x_181:
[----:B------:R-:W-:Y:S05]  /*8440*/  BSYNC B1 ;  /* 0x0000000000017941 */ /* 0x000fea0003800000 */
.L_x_180:
[----:B------:R-:W-:-:S03]  /*8450*/  UMOV UR4, 0xffffffff ;  /* 0xffffffff00047882 */ /* 0x000fc60000000000 */
[----:B------:R-:W-:Y:S05]  /*8460*/  BRA.DIV UR4, `(.L_x_182) ;  /* 0x0000001204b07947 */ /* 0x000fea000b800000 */
[----:B------:R-:W-:-:S13]  /*8470*/  ELECT P6, URZ, PT ;  /* 0x00000000003f782f */ /* 0x000fda00038c0000 */
.L_x_213:
[----:B------:R-:W-:Y:S04]  /*8480*/  BSSY B1, `(.L_x_183) ;  /* 0x0000019000017945 */ /* 0x000fe80003800000 */
[----:B------:R-:W-:Y:S05]  /*8490*/  @!P6 BRA `(.L_x_184) ;  /* 0x00000000005ce947 */ /* 0x000fea0003800000 */
[--C-:B0-----:R-:W-:Y:S01]  /*84a0*/  IMAD R3, R4, 0x1000, R27.reuse ;  /* 0x0000100004037824 */ /* 0x101fe200078e021b */
[----:B------:R-:W-:Y:S01]  /*84b0*/  R2UR UR9, R6 ;  /* 0x00000000060972ca */ /* 0x000fe200000e0000 */
[----:B------:R-:W-:Y:S01]  /*84c0*/  IMAD R5, R4, 0x4000, R27 ;  /* 0x0000400004057824 */ /* 0x000fe200078e021b */
[----:B------:R-:W-:Y:S01]  /*84d0*/  UIADD3 UR4, UP0, UR40, 0xf0, URZ ;  /* 0x000000f028047890 */ /* 0x000fe2000ff1e03f */
[----:B------:R-:W-:Y:S01]  /*84e0*/  R2UR UR11, R22 ;  /* 0x00000000160b72ca */ /* 0x000fe200000e0000 */
[----:B------:R-:W-:Y:S01]  /*84f0*/  UIADD3 UR16, UP1, UR40, 0x1f0, URZ ;  /* 0x000001f028107890 */ /* 0x000fe2000ff3e03f */
[----:B------:R-:W-:Y:S01]  /*8500*/  R2UR UR5, R3 ;  /* 0x00000000030572ca */ /* 0x000fe200000e0000 */
[----:B------:R-:W-:Y:S01]  /*8510*/  UMOV UR6, 0x0 ;  /* 0x0000000000067882 */ /* 0x000fe20000000000 */
[----:B------:R-:W-:Y:S01]  /*8520*/  R2UR UR8, R5 ;  /* 0x00000000050872ca */ /* 0x000fe200000e0000 */
[----:B------:R-:W-:Y:S01]  /*8530*/  UIADD3.X UR17, URZ, UR41, URZ, UP1, !UPT ;  /* 0x000000293f117290 */ /* 0x000fe20008ffe43f */
[----:B------:R-:W-:Y:S01]  /*8540*/  R2UR UR10, R7 ;  /* 0x00000000070a72ca */ /* 0x000fe200000e0000 */
[----:B------:R-:W-:Y:S01]  /*8550*/  UMOV UR7, 0x10000000 ;  /* 0x1000000000077882 */ /* 0x000fe20000000000 */
[----:B------:R-:W-:-:S02]  /*8560*/  R2UR UR12, R19 ;  /* 0x00000000130c72ca */ /* 0x000fc400000e0000 */
[----:B------:R-:W-:-:S05]  /*8570*/  R2UR UR15, R18 ;  /* 0x00000000120f72ca */ /* 0x000fca00000e0000 */
[----:B------:R-:W-:Y:S02]  /*8580*/  UIADD3 UR13, UR5, 0x800, URZ ;  /* 0x00000800050d7890 */ /* 0x000fe4000fffe03f */
[----:B------:R-:W-:Y:S02]  /*8590*/  UIADD3.X UR5, URZ, UR41, URZ, UP0, !UPT ;  /* 0x000000293f057290 */ /* 0x000fe400087fe43f */
[----:B------:R-:W-:-:S03]  /*85a0*/  UIADD3 UR14, UR8, 0xb800, URZ ;  /* 0x0000b800080e7890 */ /* 0x000fc6000fffe03f */
[----:B------:R-:W-:-:S04]  /*85b0*/  UMOV UR8, UR13 ;  /* 0x0000000d00087c82 */ /* 0x000fc80008000000 */
[----:B------:R0:W-:Y:S02]  /*85c0*/  UTMALDG.3D [UR8], [UR4], desc[UR6] ;  /* 0x00000608040075b4 */ /* 0x0001e40008011000 */
[----:B0-----:R-:W-:Y:S01]  /*85d0*/  UMOV UR11, UR15 ;  /* 0x0000000f000b7c82 */ /* 0x001fe20008000000 */
[----:B------:R-:W-:Y:S02]  /*85e0*/  UMOV UR8, UR14 ;  /* 0x0000000e00087c82 */ /* 0x000fe40008000000 */
[----:B------:R1:W-:Y:S02]  /*85f0*/  UTMALDG.3D [UR8], [UR16], desc[UR6] ;  /* 0x00000608100075b4 */ /* 0x0003e40008011000 */
[----:B-1----:R-:W-:Y:S01]  /*8600*/  NOP ;  /* 0x0000000000007918 */ /* 0x002fe20000000000 */
.L_x_184:
[----:B------:R-:W-:Y:S05]  /*8610*/  BSYNC B1 ;  /* 0x0000000000017941 */ /* 0x000fea0003800000 */
.L_x_183:
[----:B------:R-:W-:Y:S02]  /*8620*/  VIADD R8, R8, 0xffffffff ;  /* 0xffffffff08087836 */ /* 0x000fe40000000000 */
[----:B------:R-:W-:Y:S02]  /*8630*/  VIADD R4, R4, 0x1 ;  /* 0x0000000104047836 */ /* 0x000fe40000000000 */
[----:B------:R-:W-:Y:S01]  /*8640*/  VIADD R7, R7, 0x40 ;  /* 0x0000004007077836 */ /* 0x000fe20000000000 */
[----:B------:R-:W-:Y:S02]  /*8650*/  ISETP.GT.AND P1, PT, R8, 0x1, PT ;  /* 0x000000010800780c */ /* 0x000fe40003f24270 */
[----:B------:R-:W-:-:S04]  /*8660*/  ISETP.NE.AND P0, PT, R4, 0xb, PT ;  /* 0x0000000b0400780c */ /* 0x000fc80003f05270 */
[----:B0-----:R-:W-:Y:S02]  /*8670*/  SEL R3, RZ, 0x1, P0 ;  /* 0x00000001ff037807 */ /* 0x001fe40000000000 */
[----:B------:R-:W-:Y:S02]  /*8680*/  SEL R4, R4, RZ, P0 ;  /* 0x000000ff04047207 */ /* 0x000fe40000000000 */
[----:B------:R-:W-:-:S03]  /*8690*/  LOP3.LUT R0, R0, R3, RZ, 0x3c, !PT ;  /* 0x0000000300007212 */ /* 0x000fc600078e3cff */
[----:B------:R-:W-:Y:S05]  /*86a0*/  @P1 BRA `(.L_x_185) ;  /* 0xfffffffc00181947 */ /* 0x000fea000383ffff */
[----:B------:R-:W-:Y:S05]  /*86b0*/  BSYNC B0 ;  /* 0x0000000000007941 */ /* 0x000fea0003800000 */
.L_x_176:
[----:B------:R-:W-:Y:S01]  /*86c0*/  VIADD R0, R25, UR38 ;  /* 0x0000002619007c36 */ /* 0x000fe20008000000 */
[----:B------:R-:W-:Y:S01]  /*86d0*/  LOP3.LUT P1, RZ, R26, 0xff, RZ, 0xc0, !PT ;  /* 0x000000ff1aff7812 */ /* 0x000fe2000782c0ff */
[----:B------:R-:W-:Y:S01]  /*86e0*/  IMAD.U32 R3, RZ, RZ, UR38 ;  /* 0x00000026ff037e24 */ /* 0x000fe2000f8e00ff */
[----:B------:R-:W-:Y:S01]  /*86f0*/  IADD3 R16, P2, R16, UR50, RZ ;  /* 0x0000003210107c10 */ /* 0x000fe2000ff5e0ff */
[----:B------:R-:W-:Y:S01]  /*8700*/  ULDC.64 UR4, c[0x0][0x850] ;  /* 0x0002140000047ab9 */ /* 0x000fe20000000a00 */
[C---:B------:R-:W-:Y:S01]  /*8710*/  ISETP.GT.U32.AND P0, PT, R0.reuse, 0xa, PT ;  /* 0x0000000a0000780c */ /* 0x040fe20003f04070 */
[----:B------:R-:W-:Y:S01]  /*8720*/  UISETP.GE.U32.AND UP0, UPT, UR38, 0xb, UPT ;  /* 0x0000000b2600788c */ /* 0x000fe2000bf06070 */
[----:B------:R-:W-:Y:S01]  /*8730*/  IADD3.X R17, R17, UR39, RZ, P2, !PT ;  /* 0x0000002711117c10 */ /* 0x000fe200097fe4ff */
[----:B------:R-:W-:Y:S01]  /*8740*/  IMAD.WIDE.U32 R4, R0, -0x45d1745d, RZ ;  /* 0xba2e8ba300047825 */ /* 0x000fe200078e00ff */
[----:B------:R-:W-:Y:S01]  /*8750*/  ISETP.LT.U32.AND P0, PT, R3, 0xb, P0 ;  /* 0x0000000b0300780c */ /* 0x000fe20000701070 */
[----:B------:R-:W-:Y:S01]  /*8760*/  BSSY B0, `(.L_x_186) ;  /* 0x0000062000007945 */ /* 0x000fe20003800000 */
[----:B------:R-:W-:Y:S01]  /*8770*/  PRMT R26, RZ, 0x7610, R26 ;  /* 0x00007610ff1a7816 */ /* 0x000fe2000000001a */
[----:B------:R-:W-:Y:S01]  /*8780*/  IMAD.MOV.U32 R22, RZ, RZ, -0x1 ;  /* 0xffffffffff167424 */ /* 0x000fe200078e00ff */
[----:B------:R-:W-:Y:S01]  /*8790*/  SEL R3, RZ, 0x1, !P0 ;  /* 0x00000001ff037807 */ /* 0x000fe20004000000 */
[----:B------:R0:W-:Y:S01]  /*87a0*/  @P1 SYNCS.ARRIVE.TRANS64.A1T0 RZ, [R27+URZ+0xe8], RZ ;  /* 0x0000e8ff1bff19a7 */ /* 0x0001e2000810003f */
[----:B------:R-:W-:Y:S01]  /*87b0*/  ISETP.GE.U32.AND P0, PT, R16, UR4, PT ;  /* 0x0000000410007c0c */ /* 0x000fe2000bf06070 */
[----:B------:R-:W-:Y:S01]  /*87c0*/  IMAD.MOV.U32 R18, RZ, RZ, -0x1 ;  /* 0xffffffffff127424 */ /* 0x000fe200078e00ff */
[----:B------:R-:W-:Y:S01]  /*87d0*/  PLOP3.LUT P1, PT, PT, PT, UP0, 0x80, 0x0 ;  /* 0x000000000000781c */ /* 0x000fe20003f2f008 */
[----:B------:R-:W-:Y:S01]  /*87e0*/  IMAD.MOV.U32 R19, RZ, RZ, -0x1 ;  /* 0xffffffffff137424 */ /* 0x000fe200078e00ff */
[----:B------:R-:W-:-:S02]  /*87f0*/  ISETP.GE.U32.AND.EX P0, PT, R17, UR5, PT, P0 ;  /* 0x0000000511007c0c */ /* 0x000fc4000bf06100 */
[----:B------:R-:W-:Y:S02]  /*8800*/  SHF.R.U32.HI R5, RZ, 0x3, R5 ;  /* 0x00000003ff057819 */ /* 0x000fe40000011605 */
[----:B------:R-:W-:-:S03]  /*8810*/  LOP3.LUT R24, R24, R3, RZ, 0x3c, !PT ;  /* 0x0000000318187212 */ /* 0x000fc600078e3cff */
[--C-:B------:R-:W-:Y:S01]  /*8820*/  IMAD R25, R5, -0xb, R0.reuse ;  /* 0xfffffff505197824 */ /* 0x100fe200078e0200 */
[----:B------:R-:W-:-:S03]  /*8830*/  PRMT R0, RZ, 0x7610, R0 ;  /* 0x00007610ff007816 */ /* 0x000fc60000000000 */
[----:B------:R-:W-:Y:S02]  /*8840*/  @P1 LOP3.LUT R24, R24, 0x1, R5, 0x78, !PT ;  /* 0x0000000118181812 */ /* 0x000fe400078e7805 */
[----:B0-----:R-:W-:Y:S05]  /*8850*/  @P0 BRA `(.L_x_187) ;  /* 0x0000000400480947 */ /* 0x001fea0003800000 */
[----:B------:R-:W-:Y:S01]  /*8860*/  ULDC.64 UR4, c[0x0][0x828] ;  /* 0x00020a0000047ab9 */ /* 0x000fe20000000a00 */
[----:B------:R-:W0:Y:S01]  /*8870*/  S2R R3, SR_CTAID.X ;  /* 0x0000000000037919 */ /* 0x000e220000002500 */
[----:B------:R-:W-:Y:S01]  /*8880*/  ISETP.NE.U32.AND P0, PT, RZ, UR4, PT ;  /* 0x00000004ff007c0c */ /* 0x000fe2000bf05070 */
[----:B------:R-:W-:Y:S01]  /*8890*/  ULDC UR7, c[0x0][0x830] ;  /* 0x00020c0000077ab9 */ /* 0x000fe20000000800 */
[----:B------:R-:W-:Y:S01]  /*88a0*/  IMAD.MOV.U32 R4, RZ, RZ, R16 ;  /* 0x000000ffff047224 */ /* 0x000fe200078e0010 */
[----:B------:R-:W1:Y:S01]  /*88b0*/  S2R R0, SR_CTAID.Y ;  /* 0x0000000000007919 */ /* 0x000e620000002600 */
[----:B------:R-:W-:Y:S01]  /*88c0*/  ISETP.NE.AND.EX P0, PT, RZ, UR5, PT, P0 ;  /* 0x00000005ff007c0c */ /* 0x000fe2000bf05300 */
[----:B------:R-:W-:-:S12]  /*88d0*/  IMAD.MOV.U32 R5, RZ, RZ, R17 ;  /* 0x000000ffff057224 */ /* 0x000fd800078e0011 */
[----:B------:R-:W-:Y:S05]  /*88e0*/  @!P0 BRA `(.L_x_188) ;  /* 0x0000000000288947 */ /* 0x000fea0003800000 */
[----:B------:R-:W-:Y:S02]  /*88f0*/  ULDC UR6, c[0x0][0x834] ;  /* 0x00020d0000067ab9 */ /* 0x000fe40000000800 */
[----:B------:R-:W-:-:S05]  /*8900*/  IADD3 R9, P0, R16, UR6, RZ ;  /* 0x0000000610097c10 */ /* 0x000fca000ff1e0ff */
[----:B------:R-:W-:-:S04]  /*8910*/  IMAD.X R11, RZ, RZ, R17, P0 ;  /* 0x000000ffff0b7224 */ /* 0x000fc800000e0611 */
[----:B------:R-:W-:-:S04]  /*8920*/  IMAD.WIDE.U32 R6, R11, UR4, RZ ;  /* 0x000000040b067c25 */ /* 0x000fc8000f8e00ff */
[----:B------:R-:W-:-:S04]  /*8930*/  IMAD.WIDE.U32 R6, P0, R9, UR5, R6 ;  /* 0x0000000509067c25 */ /* 0x000fc8000f800006 */
[----:B------:R-:W-:-:S04]  /*8940*/  IMAD.WIDE.U32 R8, R9, UR4, RZ ;  /* 0x0000000409087c25 */ /* 0x000fc8000f8e00ff */
[----:B------:R-:W-:Y:S01]  /*8950*/  IMAD.X R5, RZ, RZ, RZ, P0 ;  /* 0x000000ffff057224 */ /* 0x000fe200000e06ff */
[----:B------:R-:W-:Y:S01]  /*8960*/  IADD3 RZ, P0, R9, R6, RZ ;  /* 0x0000000609ff7210 */ /* 0x000fe20007f1e0ff */
[----:B------:R-:W-:-:S04]  /*8970*/  IMAD.MOV.U32 R4, RZ, RZ, R7 ;  /* 0x000000ffff047224 */ /* 0x000fc800078e0007 */
[----:B------:R-:W-:-:S08]  /*8980*/  IMAD.WIDE.U32.X R4, R11, UR5, R4, P0 ;  /* 0x000000050b047c25 */ /* 0x000fd000080e0404 */
.L_x_188:
[--C-:B------:R-:W-:Y:S01]  /*8990*/  SHF.R.U64 R19, R4, UR7, R5.reuse ;  /* 0x0000000704137c19 */ /* 0x100fe20008001205 */
[----:B------:R-:W-:Y:S01]  /*89a0*/  ULDC.64 UR4, c[0x0][0x820] ;  /* 0x0002080000047ab9 */ /* 0x000fe20000000a00 */
[----:B------:R-:W-:Y:S01]  /*89b0*/  SHF.R.U32.HI R4, RZ, UR7, R5 ;  /* 0x00000007ff047c19 */ /* 0x000fe20008011605 */
[----:B------:R-:W-:Y:S01]  /*89c0*/  ULDC.64 UR8, c[0x0][0x840] ;  /* 0x0002100000087ab9 */ /* 0x000fe20000000a00 */
[----:B------:R-:W-:Y:S01]  /*89d0*/  IADD3 R7, P0, RZ, -R19, RZ ;  /* 0x80000013ff077210 */ /* 0x000fe20007f1e0ff */
[----:B------:R-:W2:Y:S01]  /*89e0*/  LDC R13, c[0x0][0x148] ;  /* 0x00005200ff0d7b82 */ /* 0x000ea20000000800 */
[----:B0-----:R-:W-:Y:S01]  /*89f0*/  I2FP.F32.U32 R8, R3 ;  /* 0x0000000300087245 */ /* 0x001fe20000201000 */
[----:B------:R-:W-:Y:S02]  /*8a00*/  ULDC UR6, c[0x0][0x808] ;  /* 0x0002020000067ab9 */ /* 0x000fe40000000800 */
[----:B------:R-:W-:Y:S01]  /*8a10*/  IMAD.X R4, RZ, RZ, ~R4, P0 ;  /* 0x000000ffff047224 */ /* 0x000fe200000e0e04 */
[----:B------:R-:W-:-:S03]  /*8a20*/  ISETP.NE.U32.AND P0, PT, RZ, UR8, PT ;  /* 0x00000008ff007c0c */ /* 0x000fc6000bf05070 */
[----:B------:R-:W-:Y:S01]  /*8a30*/  IMAD R6, R4, UR4, RZ ;  /* 0x0000000404067c24 */ /* 0x000fe2000f8e02ff */
[----:B------:R-:W-:Y:S01]  /*8a40*/  ISETP.NE.AND.EX P0, PT, RZ, UR9, PT, P0 ;  /* 0x00000009ff007c0c */ /* 0x000fe2000bf05300 */
[----:B------:R-:W-:Y:S01]  /*8a50*/  IMAD.WIDE.U32 R4, R7, UR4, R16 ;  /* 0x0000000407047c25 */ /* 0x000fe2000f8e0010 */
[----:B------:R-:W-:-:S03]  /*8a60*/  ULDC UR4, c[0x0][0x150] ;  /* 0x0000540000047ab9 */ /* 0x000fc60000000800 */
[----:B------:R-:W-:Y:S01]  /*8a70*/  FMUL R8, R8, UR4 ;  /* 0x0000000408087c20 */ /* 0x000fe20008400000 */
[----:B------:R-:W-:Y:S01]  /*8a80*/  IMAD R7, R7, UR5, R6 ;  /* 0x0000000507077c24 */ /* 0x000fe2000f8e0206 */
[----:B------:R-:W-:Y:S01]  /*8a90*/  ULDC UR4, c[0x0][0x818] ;  /* 0x0002060000047ab9 */ /* 0x000fe20000000800 */
[----:B------:R-:W0:Y:S01]  /*8aa0*/  LDC R6, c[0x0][0x144] ;  /* 0x00005100ff067b82 */ /* 0x000e220000000800 */
[----:B------:R-:W-:Y:S01]  /*8ab0*/  ULDC UR5, c[0x0][0x154] ;  /* 0x0000550000057ab9 */ /* 0x000fe20000000800 */
[----:B------:R-:W-:Y:S01]  /*8ac0*/  IMAD.IADD R5, R5, 0x1, R7 ;  /* 0x0000000105057824 */ /* 0x000fe200078e0207 */
[----:B------:R-:W3:Y:S04]  /*8ad0*/  F2I.U32.TRUNC.NTZ R8, R8 ;  /* 0x0000000800087305 */ /* 0x000ee8000020f000 */
[----:B------:R-:W-:-:S02]  /*8ae0*/  SHF.R.U64 R10, R4, UR4, R5 ;  /* 0x00000004040a7c19 */ /* 0x000fc40008001205 */
[----:B-1----:R-:W-:Y:S02]  /*8af0*/  I2FP.F32.U32 R4, R0 ;  /* 0x0000000000047245 */ /* 0x002fe40000201000 */
[----:B------:R-:W-:Y:S01]  /*8b00*/  SHF.R.U32.HI R5, RZ, UR4, R5 ;  /* 0x00000004ff057c19 */ /* 0x000fe20008011605 */
[----:B------:R-:W-:Y:S02]  /*8b10*/  ULDC UR4, c[0x0][0x858] ;  /* 0x0002160000047ab9 */ /* 0x000fe40000000800 */
[----:B------:R-:W-:Y:S01]  /*8b20*/  FMUL R7, R4, UR5 ;  /* 0x0000000504077c20 */ /* 0x000fe20008400000 */
[--C-:B------:R-:W-:Y:S02]  /*8b30*/  SHF.R.U64 R12, R10, UR6, R5.reuse ;  /* 0x000000060a0c7c19 */ /* 0x100fe40008001205 */
[----:B------:R-:W-:Y:S01]  /*8b40*/  SHF.R.U32.HI R5, RZ, UR6, R5 ;  /* 0x00000006ff057c19 */ /* 0x000fe20008011605 */
[----:B------:R1:W4:Y:S01]  /*8b50*/  F2I.U32.TRUNC.NTZ R14, R7 ;  /* 0x00000007000e7305 */ /* 0x000322000020f000 */
[----:B---3--:R-:W-:-:S02]  /*8b60*/  IMAD.MOV R8, RZ, RZ, -R8 ;  /* 0x000000ffff087224 */ /* 0x008fc400078e0a08 */
[--C-:B------:R-:W-:Y:S02]  /*8b70*/  SHF.R.U64 R11, R12, UR4, R5.reuse ;  /* 0x000000040c0b7c19 */ /* 0x100fe40008001205 */
[----:B------:R-:W-:Y:S01]  /*8b80*/  SHF.R.U32.HI R5, RZ, UR4, R5 ;  /* 0x00000004ff057c19 */ /* 0x000fe20008011605 */
[----:B0-----:R-:W-:Y:S02]  /*8b90*/  IMAD R3, R6, R8, R3 ;  /* 0x0000000806037224 */ /* 0x001fe400078e0203 */
[----:B------:R-:W-:Y:S01]  /*8ba0*/  IMAD.MOV.U32 R4, RZ, RZ, R11 ;  /* 0x000000ffff047224 */ /* 0x000fe200078e000b */
[----:B-12-4-:R-:W-:Y:S06]  /*8bb0*/  @!P0 BRA `(.L_x_189) ;  /* 0x0000000000288947 */ /* 0x016fec0003800000 */
        /* <DEDUP_REMOVED lines=10> */
.L_x_189:
[----:B------:R-:W-:Y:S01]  /*8c60*/  ISETP.NE.AND P0, PT, R2, 0x1, PT ;  /* 0x000000010200780c */ /* 0x000fe20003f05270 */
[----:B------:R-:W-:Y:S01]  /*8c70*/  ULDC UR4, c[0x0][0x848] ;  /* 0x0002120000047ab9 */ /* 0x000fe20000000800 */
[----:B------:R-:W-:Y:S01]  /*8c80*/  IMAD.MOV R14, RZ, RZ, -R14 ;  /* 0x000000ffff0e7224 */ /* 0x000fe200078e0a0e */
[----:B------:R-:W-:Y:S01]  /*8c90*/  SHF.R.U64 R5, R4, UR4, R5 ;  /* 0x0000000404057c19 */ /* 0x000fe20008001205 */
[----:B------:R-:W-:Y:S01]  /*8ca0*/  ULDC UR4, c[0x0][0x838] ;  /* 0x00020e0000047ab9 */ /* 0x000fe20000000800 */
[----:B------:R-:W-:Y:S01]  /*8cb0*/  LOP3.LUT R12, R12, UR43, RZ, 0xc0, !PT ;  /* 0x0000002b0c0c7c12 */ /* 0x000fe2000f8ec0ff */
[----:B------:R-:W-:Y:S01]  /*8cc0*/  ULDC UR5, c[0x0][0x810] ;  /* 0x0002040000057ab9 */ /* 0x000fe20000000800 */
[----:B------:R-:W-:-:S03]  /*8cd0*/  LOP3.LUT R22, R10, UR36, RZ, 0xc0, !PT ;  /* 0x000000240a167c12 */ /* 0x000fc6000f8ec0ff */
[----:B------:R-:W-:-:S03]  /*8ce0*/  IMAD R12, R5, UR42, R12 ;  /* 0x0000002a050c7c24 */ /* 0x000fc6000f8e020c */
[----:B------:R-:W-:Y:S02]  /*8cf0*/  @P0 IMAD R3, R13, R14, R0 ;  /* 0x0000000e0d030224 */ /* 0x000fe400078e0200 */
[----:B------:R-:W-:Y:S02]  /*8d00*/  IMAD.MOV R0, RZ, RZ, -R5 ;  /* 0x000000ffff007224 */ /* 0x000fe400078e0a05 */
[----:B------:R-:W-:Y:S02]  /*8d10*/  IMAD R3, R12, UR5, R3 ;  /* 0x000000050c037c24 */ /* 0x000fe4000f8e0203 */
[----:B------:R-:W-:Y:S01]  /*8d20*/  IMAD R11, R0, UR4, R11 ;  /* 0x00000004000b7c24 */ /* 0x000fe2000f8e020b */
[----:B------:R-:W-:Y:S01]  /*8d30*/  ULDC UR4, c[0x0][0x800] ;  /* 0x0002000000047ab9 */ /* 0x000fe20000000800 */
[----:B------:R-:W-:Y:S02]  /*8d40*/  IMAD.MOV.U32 R0, RZ, RZ, 0x1 ;  /* 0x00000001ff007424 */ /* 0x000fe400078e00ff */
[----:B------:R-:W-:-:S05]  /*8d50*/  IMAD R22, R11, UR4, R22 ;  /* 0x000000040b167c24 */ /* 0x000fca000f8e0216 */
[----:B------:R-:W-:Y:S02]  /*8d60*/  SEL R18, R22, R3, !P0 ;  /* 0x0000000316127207 */ /* 0x000fe40004000000 */
[----:B------:R-:W-:-:S07]  /*8d70*/  SEL R22, R3, R22, !P0 ;  /* 0x0000001603167207 */ /* 0x000fce0004000000 */
.L_x_187:
[----:B------:R-:W-:Y:S05]  /*8d80*/  BSYNC B0 ;  /* 0x0000000000007941 */ /* 0x000fea0003800000 */
.L_x_186:
[----:B------:R-:W-:-:S13]  /*8d90*/  LOP3.LUT P0, RZ, R0, 0xff, RZ, 0xc0, !PT ;  /* 0x000000ff00ff7812 */ /* 0x000fda000780c0ff */
[----:B------:R-:W-:Y:S05]  /*8da0*/  @P0 BRA `(.L_x_190) ;  /* 0xfffffff0008c0947 */ /* 0x000fea000383ffff */
[----:B------:R-:W-:Y:S05]  /*8db0*/  BSYNC B6 ;  /* 0x0000000000067941 */ /* 0x000fea0003800000 */
.L_x_173:
[----:B------:R-:W-:-:S03]  /*8dc0*/  UMOV UR4, 0xffffffff ;  /* 0xffffffff00047882 */ /* 0x000fc60000000000 */
[----:B------:R-:W-:Y:S05]  /*8dd0*/  BRA.DIV UR4, `(.L_x_191) ;  /* 0x0000000a04747947 */ /* 0x000fea000b800000 */
[----:B------:R-:W-:-:S13]  /*8de0*/  ELECT P6, URZ, PT ;  /* 0x00000000003f782f */ /* 0x000fda00038c0000 */
.L_x_216:
[----:B------:R-:W-:Y:S04]  /*8df0*/  BSSY B0, `(.L_x_192) ;  /* 0x000006b000007945 */ /* 0x000fe80003800000 */
[----:B------:R-:W-:Y:S05]  /*8e00*/  @!P6 BRA `(.L_x_193) ;  /* 0x0000000400a4e947 */ /* 0x000fea0003800000 */
[----:B------:R-:W-:-:S04]  /*8e10*/  ULOP3.LUT UR4, UR37, 0x2, URZ, 0xfc, !UPT ;  /* 0x0000000225047892 */ /* 0x000fc8000f8efc3f */
[----:B------:R-:W-:-:S06]  /*8e20*/  UISETP.NE.AND UP0, UPT, UR4, 0x3, UPT ;  /* 0x000000030400788c */ /* 0x000fcc000bf05270 */
[----:B------:R-:W-:-:S13]  /*8e30*/  PLOP3.LUT P0, PT, PT, PT, UP0, 0x80, 0x0 ;  /* 0x000000000000781c */ /* 0x000fda0003f0f008 */
[----:B------:R-:W-:Y:S05]  /*8e40*/  @!P0 BRA `(.L_x_194) ;  /* 0x0000000000048947 */ /* 0x000fea0003800000 */
[----:B------:R-:W-:Y:S01]  /*8e50*/  BPT.TRAP 0x1 ;  /* 0x000000040000795c */ /* 0x000fe20000300000 */
.L_x_194:
[----:B------:R-:W0:Y:S01]  /*8e60*/  S2R R3, SR_CgaCtaId ;  /* 0x0000000000037919 */ /* 0x000e220000008800 */
[----:B------:R-:W-:Y:S02]  /*8e70*/  MOV R0, 0x400 ;  /* 0x0000040000007802 */ /* 0x000fe40000000f00 */
[----:B------:R-:W-:Y:S02]  /*8e80*/  SHF.L.U32 R2, R24, 0x1f, RZ ;  /* 0x0000001f18027819 */ /* 0x000fe400000006ff */
[----:B0-----:R-:W-:-:S05]  /*8e90*/  LEA R0, R3, R0, 0x18 ;  /* 0x0000000003007211 */ /* 0x001fca00078ec0ff */
[----:B------:R-:W-:-:S04]  /*8ea0*/  VIADD R0, R0, 0x58 ;  /* 0x0000005800007836 */ /* 0x000fc80000000000 */
[C---:B------:R-:W-:Y:S02]  /*8eb0*/  IMAD R5, R25.reuse, 0x8, R0 ;  /* 0x0000000819057824 */ /* 0x040fe400078e0200 */
[----:B------:R-:W-:Y:S02]  /*8ec0*/  VIADD R25, R25, 0x1 ;  /* 0x0000000119197836 */ /* 0x000fe40000000000 */
[----:B------:R-:W0:Y:S03]  /*8ed0*/  SYNCS.PHASECHK.TRANS64.TRYWAIT P0, [R5+URZ], R2 ;  /* 0x00000002050075a7 */ /* 0x000e26000800017f */
[----:B------:R-:W-:-:S04]  /*8ee0*/  ISETP.NE.AND P1, PT, R25, 0xb, PT ;  /* 0x0000000b1900780c */ /* 0x000fc80003f25270 */
[----:B------:R-:W-:Y:S02]  /*8ef0*/  SEL R3, RZ, 0x1, P1 ;  /* 0x00000001ff037807 */ /* 0x000fe40000800000 */
[----:B------:R-:W-:Y:S02]  /*8f00*/  SEL R25, R25, RZ, P1 ;  /* 0x000000ff19197207 */ /* 0x000fe40000800000 */
[----:B------:R-:W-:-:S03]  /*8f10*/  LOP3.LUT R24, R24, R3, RZ, 0x3c, !PT ;  /* 0x0000000318187212 */ /* 0x000fc600078e3cff */
[----:B------:R-:W-:Y:S01]  /*8f20*/  IMAD R7, R25, 0x8, R0 ;  /* 0x0000000819077824 */ /* 0x000fe200078e0200 */
[----:B------:R-:W-:Y:S01]  /*8f30*/  SHF.L.U32 R4, R24, 0x1f, RZ ;  /* 0x0000001f18047819 */ /* 0x000fe200000006ff */
[----:B0-----:R-:W-:Y:S06]  /*8f40*/  @!P0 BRA `(.L_x_195) ;  /* 0x0000000800388947 */ /* 0x001fec0003800000 */
.L_x_217:
[----:B------:R-:W1:Y:S01]  /*8f50*/  SYNCS.PHASECHK.TRANS64.TRYWAIT P0, [R7+URZ], R4 ;  /* 0x00000004070075a7 */ /* 0x000e62000800017f */
[----:B0-----:R-:W-:-:S05]  /*8f60*/  VIADD R2, R25, 0x1 ;  /* 0x0000000119027836 */ /* 0x001fca0000000000 */
[----:B------:R-:W-:-:S04]  /*8f70*/  ISETP.NE.AND P1, PT, R2, 0xb, PT ;  /* 0x0000000b0200780c */ /* 0x000fc80003f25270 */
[----:B------:R-:W-:Y:S02]  /*8f80*/  SEL R3, RZ, 0x1, P1 ;  /* 0x00000001ff037807 */ /* 0x000fe40000800000 */
[----:B------:R-:W-:Y:S02]  /*8f90*/  SEL R9, R2, RZ, P1 ;  /* 0x000000ff02097207 */ /* 0x000fe40000800000 */
[----:B------:R-:W-:-:S03]  /*8fa0*/  LOP3.LUT R24, R24, R3, RZ, 0x3c, !PT ;  /* 0x0000000318187212 */ /* 0x000fc600078e3cff */
[----:B------:R-:W-:Y:S01]  /*8fb0*/  IMAD R6, R9, 0x8, R0 ;  /* 0x0000000809067824 */ /* 0x000fe200078e0200 */
[----:B------:R-:W-:Y:S01]  /*8fc0*/  SHF.L.U32 R5, R24, 0x1f, RZ ;  /* 0x0000001f18057819 */ /* 0x000fe200000006ff */
[----:B-1----:R-:W-:Y:S06]  /*8fd0*/  @!P0 BRA `(.L_x_196) ;  /* 0x0000000800288947 */ /* 0x002fec0003800000 */
.L_x_218:
[----:B------:R-:W1:Y:S01]  /*8fe0*/  SYNCS.PHASECHK.TRANS64.TRYWAIT P0, [R6+URZ], R5 ;  /* 0x00000005060075a7 */ /* 0x000e62000800017f */
[----:B------:R-:W-:-:S05]  /*8ff0*/  VIADD R2, R9, 0x1 ;  /* 0x0000000109027836 */ /* 0x000fca0000000000 */
[----:B------:R-:W-:-:S04]  /*9000*/  ISETP.NE.AND P1, PT, R2, 0xb, PT ;  /* 0x0000000b0200780c */ /* 0x000fc80003f25270 */
[----:B------:R-:W-:Y:S02]  /*9010*/  SEL R3, RZ, 0x1, P1 ;  /* 0x00000001ff037807 */ /* 0x000fe40000800000 */
[----:B0-----:R-:W-:Y:S02]  /*9020*/  SEL R7, R2, RZ, P1 ;  /* 0x000000ff02077207 */ /* 0x001fe40000800000 */
[----:B------:R-:W-:-:S03]  /*9030*/  LOP3.LUT R24, R24, R3, RZ, 0x3c, !PT ;  /* 0x0000000318187212 */ /* 0x000fc600078e3cff */
[----:B------:R-:W-:Y:S01]  /*9040*/  IMAD R9, R7, 0x8, R0 ;  /* 0x0000000807097824 */ /* 0x000fe200078e0200 */
[----:B------:R-:W-:Y:S01]  /*9050*/  SHF.L.U32 R4, R24, 0x1f, RZ ;  /* 0x0000001f18047819 */ /* 0x000fe200000006ff */
[----:B-1----:R-:W-:Y:S06]  /*9060*/  @!P0 BRA `(.L_x_197) ;  /* 0x0000000800188947 */ /* 0x002fec0003800000 */
.L_x_219:
[----:B------:R-:W1:Y:S01]  /*9070*/  SYNCS.PHASECHK.TRANS64.TRYWAIT P0, [R9+URZ], R4 ;  /* 0x00000004090075a7 */ /* 0x000e62000800017f */
[----:B------:R-:W-:-:S05]  /*9080*/  VIADD R2, R7, 0x1 ;  /* 0x0000000107027836 */ /* 0x000fca0000000000 */
[----:B------:R-:W-:-:S04]  /*9090*/  ISETP.NE.AND P1, PT, R2, 0xb, PT ;  /* 0x0000000b0200780c */ /* 0x000fc80003f25270 */
[----:B------:R-:W-:Y:S02]  /*90a0*/  SEL R3, RZ, 0x1, P1 ;  /* 0x00000001ff037807 */ /* 0x000fe40000800000 */
[----:B------:R-:W-:Y:S02]  /*90b0*/  SEL R7, R2, RZ, P1 ;  /* 0x000000ff02077207 */ /* 0x000fe40000800000 */
[----:B------:R-:W-:-:S03]  /*90c0*/  LOP3.LUT R24, R24, R3, RZ, 0x3c, !PT ;  /* 0x0000000318187212 */ /* 0x000fc600078e3cff */
[----:B0-----:R-:W-:Y:S01]  /*90d0*/  IMAD R6, R7, 0x8, R0 ;  /* 0x0000000807067824 */ /* 0x001fe200078e0200 */
[----:B------:R-:W-:Y:S01]  /*90e0*/  SHF.L.U32 R5, R24, 0x1f, RZ ;  /* 0x0000001f18057819 */ /* 0x000fe200000006ff */
[----:B-1----:R-:W-:Y:S06]  /*90f0*/  @!P0 BRA `(.L_x_198) ;  /* 0x0000000800088947 */ /* 0x002fec0003800000 */
.L_x_220:
        /* <DEDUP_REMOVED lines=9> */
.L_x_221:
        /* <DEDUP_REMOVED lines=9> */
.L_x_222:
        /* <DEDUP_REMOVED lines=9> */
.L_x_223:
[----:B------:R-:W1:Y:S01]  /*92b0*/  SYNCS.PHASECHK.TRANS64.TRYWAIT P0, [R9+URZ], R4 ;  /* 0x00000004090075a7 */ /* 0x000e62000800017f */
[----:B------:R-:W-:-:S05]  /*92c0*/  VIADD R2, R7, 0x1 ;  /* 0x0000000107027836 */ /* 0x000fca0000000000 */
[----:B------:R-:W-:-:S04]  /*92d0*/  ISETP.NE.AND P1, PT, R2, 0xb, PT ;  /* 0x0000000b0200780c */ /* 0x000fc80003f25270 */
[----:B------:R-:W-:Y:S02]  /*92e0*/  SEL R3, RZ, 0x1, P1 ;  /* 0x00000001ff037807 */ /* 0x000fe40000800000 */
[----:B------:R-:W-:Y:S02]  /*92f0*/  SEL R7, R2, RZ, P1 ;  /* 0x000000ff02077207 */ /* 0x000fe40000800000 */
[----:B------:R-:W-:-:S03]  /*9300*/  LOP3.LUT R24, R24, R3, RZ, 0x3c, !PT ;  /* 0x0000000318187212 */ /* 0x000fc600078e3cff */
[----:B------:R-:W-:Y:S01]  /*9310*/  IMAD R8, R7, 0x8, R0 ;  /* 0x0000000807087824 */ /* 0x000fe200078e0200 */
[----:B0-----:R-:W-:Y:S01]  /*9320*/  SHF.L.U32 R5, R24, 0x1f, RZ ;  /* 0x0000001f18057819 */ /* 0x001fe200000006ff */
[----:B-1----:R-:W-:Y:S06]  /*9330*/  @!P0 BRA `(.L_x_202) ;  /* 0x0000000400c88947 */ /* 0x002fec0003800000 */
.L_x_224:
[----:B------:R-:W1:Y:S01]  /*9340*/  SYNCS.PHASECHK.TRANS64.TRYWAIT P0, [R8+URZ], R5 ;  /* 0x00000005080075a7 */ /* 0x000e62000800017f */
[----:B------:R-:W-:-:S05]  /*9350*/  VIADD R2, R7, 0x1 ;  /* 0x0000000107027836 */ /* 0x000fca0000000000 */
[----:B------:R-:W-:-:S04]  /*9360*/  ISETP.NE.AND P1, PT, R2, 0xb, PT ;  /* 0x0000000b0200780c */ /* 0x000fc80003f25270 */
[----:B------:R-:W-:Y:S02]  /*9370*/  SEL R3, RZ, 0x1, P1 ;  /* 0x00000001ff037807 */ /* 0x000fe40000800000 */
[----:B------:R-:W-:Y:S02]  /*9380*/  SEL R7, R2, RZ, P1 ;  /* 0x000000ff02077207 */ /* 0x000fe40000800000 */
[----:B0-----:R-:W-:-:S03]  /*9390*/  LOP3.LUT R9, R24, R3, RZ, 0x3c, !PT ;  /* 0x0000000318097212 */ /* 0x001fc600078e3cff */
[----:B------:R-:W-:Y:S01]  /*93a0*/  IMAD R11, R7, 0x8, R0 ;  /* 0x00000008070b7824 */ /* 0x000fe200078e0200 */
[----:B------:R-:W-:Y:S01]  /*93b0*/  SHF.L.U32 R6, R9, 0x1f, RZ ;  /* 0x0000001f09067819 */ /* 0x000fe200000006ff */
[----:B-1----:R-:W-:Y:S06]  /*93c0*/  @!P0 BRA `(.L_x_203) ;  /* 0x0000000400b88947 */ /* 0x002fec0003800000 */
.L_x_225:
[----:B------:R-:W1:Y:S01]  /*93d0*/  SYNCS.PHASECHK.TRANS64.TRYWAIT P0, [R11+URZ], R6 ;  /* 0x000000060b0075a7 */ /* 0x000e62000800017f */
[----:B------:R-:W-:-:S05]  /*93e0*/  VIADD R2, R7, 0x1 ;  /* 0x0000000107027836 */ /* 0x000fca0000000000 */
[----:B------:R-:W-:-:S04]  /*93f0*/  ISETP.NE.AND P1, PT, R2, 0xb, PT ;  /* 0x0000000b0200780c */ /* 0x000fc80003f25270 */
[----:B------:R-:W-:Y:S02]  /*9400*/  SEL R4, RZ, 0x1, P1 ;  /* 0x00000001ff047807 */ /* 0x000fe40000800000 */
[----:B------:R-:W-:Y:S02]  /*9410*/  SEL R3, R2, RZ, P1 ;  /* 0x000000ff02037207 */ /* 0x000fe40000800000 */
[----:B------:R-:W-:Y:S01]  /*9420*/  LOP3.LUT R4, R9, R4, RZ, 0x3c, !PT ;  /* 0x0000000409047212 */ /* 0x000fe200078e3cff */
[----:B-1----:R-:W-:Y:S06]  /*9430*/  @!P0 BRA `(.L_x_204) ;  /* 0x0000000400b08947 */ /* 0x002fec0003800000 */
.L_x_226:
[----:B------:R-:W-:Y:S01]  /*9440*/  IMAD R3, R3, 0x8, R0 ;  /* 0x0000000803037824 */ /* 0x000fe200078e0200 */
[----:B------:R-:W-:-:S07]  /*9450*/  SHF.L.U32 R0, R4, 0x1f, RZ ;  /* 0x0000001f04007819 */ /* 0x000fce00000006ff */
.L_x_205:
[----:B--2---:R2:W3:Y:S02]  /*9460*/  SYNCS.PHASECHK.TRANS64.TRYWAIT P0, [R3+URZ], R0 ;  /* 0x00000000030075a7 */ /* 0x0044e4000800017f */
[----:B---3--:R-:W-:Y:S05]  /*9470*/  @!P0 NANOSLEEP.SYNCS 0x989680 ;  /* 0x009896800000895d */ /* 0x008fea0003900000 */
[----:B------:R-:W3:Y:S02]  /*9480*/  @!P0 SYNCS.PHASECHK.TRANS64 P0, [R3+URZ], R0 ;  /* 0x00000000030085a7 */ /* 0x000ee4000800007f */
[----:B---3--:R-:W-:Y:S05]  /*9490*/  @!P0 BRA `(.L_x_205) ;  /* 0xfffffffc00f08947 */ /* 0x008fea000383ffff */
.L_x_193:
[----:B------:R-:W-:Y:S05]  /*94a0*/  BSYNC B0 ;  /* 0x0000000000007941 */ /* 0x000fea0003800000 */
.L_x_192:
[----:B------:R-:W-:Y:S05]  /*94b0*/  EXIT ;  /* 0x000000000000794d */ /* 0x000fea0003800000 */
.L_x_16:
[----:B0-----:R-:W-:-:S04]  /*94c0*/  IMAD.U32 R3, RZ, RZ, UR46 ;  /* 0x0000002eff037e24 */ /* 0x001fc8000f8e00ff */
[----:B------:R0:W1:Y:S03]  /*94d0*/  SYNCS.PHASECHK.TRANS64.TRYWAIT P0, [R3+URZ+-0x8], R0 ;  /* 0xfffff800030075a7 */ /* 0x000066000800017f */
[----:B-1----:R-:W-:Y:S05]  /*94e0*/  @!P0 NANOSLEEP.SYNCS 0x989680 ;  /* 0x009896800000895d */ /* 0x002fea0003900000 */
[----:B------:R-:W1:Y:S02]  /*94f0*/  @!P0 SYNCS.PHASECHK.TRANS64 P0, [R3+URZ+-0x8], R0 ;  /* 0xfffff800030085a7 */ /* 0x000e64000800007f */
[----:B-1----:R-:W-:Y:S05]  /*9500*/  @!P0 BRA `(.L_x_16) ;  /* 0xfffffffc00ec8947 */ /* 0x002fea000383ffff */
[----:B------:R-:W-:Y:S05]  /*9510*/  BRA `(.L_x_206) ;  /* 0xffffff8000947947 */ /* 0x000fea000383ffff */
.L_x_18:
[----:B------:R-:W-:Y:S01]  /*9520*/  CS2R R12, SRZ ;  /* 0x00000000000c7805 */ /* 0x000fe2000001ff00 */
[----:B------:R-:W-:Y:S02]  /*9530*/  IMAD.MOV.U32 R11, RZ, RZ, 0x1f ;  /* 0x0000001fff0b7424 */ /* 0x000fe400078e00ff */
[----:B------:R-:W-:-:S07]  /*9540*/  IMAD.MOV.U32 R15, RZ, RZ, -0x1 ;  /* 0xffffffffff0f7424 */ /* 0x000fce00078e00ff */
[----:B-----5:R-:W-:Y:S05]  /*9550*/  WARPSYNC.COLLECTIVE R15, `(.L_x_207) ;  /* 0x000000000f087348 */ /* 0x020fea0003c00000 */
[----:B------:R0:W1:Y:S02]  /*9560*/  SHFL.IDX P6, R14, R13, R12, R11 ;  /* 0x0000000c0d0e7389 */ /* 0x00006400000c000b */
[----:B01---5:R-:W-:Y:S01]  /*9570*/  ENDCOLLECTIVE ;  /* 0x000000000000791b */ /* 0x023fe20003800000 */
.L_x_207:
[----:B------:R-:W-:Y:S05]  /*9580*/  BRA `(.L_x_208) ;  /* 0xffffff8000d87947 */ /* 0x000fea000383ffff */
.L_x_22:
[----:B-1----:R1:W2:Y:S02]  /*9590*/  SYNCS.PHASECHK.TRANS64.TRYWAIT P1, [R3+URZ], R0 ;  /* 0x00000000030075a7 */ /* 0x0022a4000802017f */
[----:B--2---:R-:W-:Y:S05]  /*95a0*/  @!P1 NANOSLEEP.SYNCS 0x989680 ;  /* 0x009896800000995d */ /* 0x004fea0003900000 */
[----:B------:R-:W2:Y:S02]  /*95b0*/  @!P1 SYNCS.PHASECHK.TRANS64 P1, [R3+URZ], R0 ;  /* 0x00000000030095a7 */ /* 0x000ea4000802007f */
[----:B--2---:R-:W-:Y:S05]  /*95c0*/  @!P1 BRA `(.L_x_22) ;  /* 0xfffffffc00f09947 */ /* 0x004fea000383ffff */
[----:B------:R-:W-:Y:S05]  /*95d0*/  BRA `(.L_x_21) ;  /* 0xffffff8000f47947 */ /* 0x000fea000383ffff */
.L_x_27:
[----:B0-----:R0:W1:Y:S02]  /*95e0*/  SYNCS.PHASECHK.TRANS64.TRYWAIT P1, [R3+URZ], R20 ;  /* 0x00000014030075a7 */ /* 0x001064000802017f */
[----:B-1----:R-:W-:Y:S05]  /*95f0*/  @!P1 NANOSLEEP.SYNCS 0x989680 ;  /* 0x009896800000995d */ /* 0x002fea0003900000 */
[----:B------:R-:W1:Y:S02]  /*9600*/  @!P1 SYNCS.PHASECHK.TRANS64 P1, [R3+URZ], R20 ;  /* 0x00000014030095a7 */ /* 0x000e64000802007f */
[----:B-1----:R-:W-:Y:S05]  /*9610*/  @!P1 BRA `(.L_x_27) ;  /* 0xfffffffc00f09947 */ /* 0x002fea000383ffff */
[----:B------:R-:W-:Y:S05]  /*9620*/  BRA `(.L_x_26) ;  /* 0xffffff8c00187947 */ /* 0x000fea000383ffff */
.L_x_36:
[----:B-1----:R1:W2:Y:S02]  /*9630*/  SYNCS.PHASECHK.TRANS64.TRYWAIT P1, [R14+URZ], R15 ;  /* 0x0000000f0e0075a7 */ /* 0x0022a4000802017f */
[----:B--2---:R-:W-:Y:S05]  /*9640*/  @!P1 NANOSLEEP.SYNCS 0x989680 ;  /* 0x009896800000995d */ /* 0x004fea0003900000 */
[----:B------:R-:W2:Y:S02]  /*9650*/  @!P1 SYNCS.PHASECHK.TRANS64 P1, [R14+URZ], R15 ;  /* 0x0000000f0e0095a7 */ /* 0x000ea4000802007f */
[----:B--2---:R-:W-:Y:S05]  /*9660*/  @!P1 BRA `(.L_x_36) ;  /* 0xfffffffc00f09947 */ /* 0x004fea000383ffff */
[----:B------:R-:W-:Y:S05]  /*9670*/  BRA `(.L_x_35) ;  /* 0xffffff9400887947 */ /* 0x000fea000383ffff */
.L_x_41:
[----:B0-----:R-:W-:-:S04]  /*9680*/  IMAD.U32 R3, RZ, RZ, UR46 ;  /* 0x0000002eff037e24 */ /* 0x001fc8000f8e00ff */
[----:B------:R0:W1:Y:S03]  /*9690*/  SYNCS.PHASECHK.TRANS64.TRYWAIT P0, [R3+URZ+0x8], R0 ;  /* 0x00000800030075a7 */ /* 0x000066000800017f */
[----:B-1----:R-:W-:Y:S05]  /*96a0*/  @!P0 NANOSLEEP.SYNCS 0x989680 ;  /* 0x009896800000895d */ /* 0x002fea0003900000 */
[----:B------:R-:W1:Y:S02]  /*96b0*/  @!P0 SYNCS.PHASECHK.TRANS64 P0, [R3+URZ+0x8], R0 ;  /* 0x00000800030085a7 */ /* 0x000e64000800007f */
[----:B-1----:R-:W-:Y:S05]  /*96c0*/  @!P0 BRA `(.L_x_41) ;  /* 0xfffffffc00ec8947 */ /* 0x002fea000383ffff */
[----:B------:R-:W-:Y:S05]  /*96d0*/  BRA `(.L_x_209) ;  /* 0xffffffa000107947 */ /* 0x000fea000383ffff */
.L_x_178:
[----:B0-----:R0:W2:Y:S02]  /*96e0*/  SYNCS.PHASECHK.TRANS64.TRYWAIT P0, [R6+URZ+0x58], R3 ;  /* 0x00005803060075a7 */ /* 0x0010a4000800017f */
[----:B--2---:R-:W-:Y:S05]  /*96f0*/  @!P0 NANOSLEEP.SYNCS 0x989680 ;  /* 0x009896800000895d */ /* 0x004fea0003900000 */
[----:B------:R-:W2:Y:S02]  /*9700*/  @!P0 SYNCS.PHASECHK.TRANS64 P0, [R6+URZ+0x58], R3 ;  /* 0x00005803060085a7 */ /* 0x000ea4000800007f */
[----:B--2---:R-:W-:Y:S05]  /*9710*/  @!P0 BRA `(.L_x_178) ;  /* 0xfffffffc00f08947 */ /* 0x004fea000383ffff */
[----:B------:R-:W-:Y:S05]  /*9720*/  BRA `(.L_x_210) ;  /* 0xffffffec00147947 */ /* 0x000fea000383ffff */
.L_x_182:
[----:B------:R-:W-:Y:S01]  /*9730*/  BSSY B1, `(.L_x_211) ;  /* 0x0000006000017945 */ /* 0x000fe20003800000 */
[----:B------:R-:W-:-:S07]  /*9740*/  IMAD.MOV.U32 R15, RZ, RZ, -0x1 ;  /* 0xffffffffff0f7424 */ /* 0x000fce00078e00ff */
[----:B0----5:R-:W-:Y:S05]  /*9750*/  WARPSYNC.COLLECTIVE R15, `(.L_x_212) ;  /* 0x000000000f0c7348 */ /* 0x021fea0003c00000 */
[----:B------:R-:W-:Y:S02]  /*9760*/  ELECT P6, UR62, PT ;  /* 0x00000000003e782f */ /* 0x000fe400038c0000 */
[----:B------:R-:W-:Y:S01]  /*9770*/  MOV R14, UR62 ;  /* 0x0000003e000e7c02 */ /* 0x000fe20008000f00 */
[----:B0----5:R-:W-:Y:S10]  /*9780*/  ENDCOLLECTIVE ;  /* 0x000000000000791b */ /* 0x021ff40003800000 */
.L_x_212:
[----:B------:R-:W-:Y:S05]  /*9790*/  BSYNC B1 ;  /* 0x0000000000017941 */ /* 0x000fea0003800000 */
.L_x_211:
[----:B------:R-:W-:Y:S05]  /*97a0*/  BRA `(.L_x_213) ;  /* 0xffffffec00347947 */ /* 0x000fea000383ffff */
.L_x_191:
[----:B------:R-:W-:Y:S01]  /*97b0*/  BSSY B0, `(.L_x_214) ;  /* 0x0000006000007945 */ /* 0x000fe20003800000 */
[----:B------:R-:W-:-:S07]  /*97c0*/  IMAD.MOV.U32 R15, RZ, RZ, -0x1 ;  /* 0xffffffffff0f7424 */ /* 0x000fce00078e00ff */
[----:B-----5:R-:W-:Y:S05]  /*97d0*/  WARPSYNC.COLLECTIVE R15, `(.L_x_215) ;  /* 0x000000000f0c7348 */ /* 0x020fea0003c00000 */
[----:B------:R-:W-:Y:S02]  /*97e0*/  ELECT P6, UR62, PT ;  /* 0x00000000003e782f */ /* 0x000fe400038c0000 */
[----:B------:R-:W-:Y:S01]  /*97f0*/  MOV R14, UR62 ;  /* 0x0000003e000e7c02 */ /* 0x000fe20008000f00 */
[----:B-----5:R-:W-:Y:S10]  /*9800*/  ENDCOLLECTIVE ;  /* 0x000000000000791b */ /* 0x020ff40003800000 */
.L_x_215:
[----:B------:R-:W-:Y:S05]  /*9810*/  BSYNC B0 ;  /* 0x0000000000007941 */ /* 0x000fea0003800000 */
.L_x_214:
[----:B------:R-:W-:Y:S05]  /*9820*/  BRA `(.L_x_216) ;  /* 0xfffffff400707947 */ /* 0x000fea000383ffff */
.L_x_195:
[----:B0-----:R0:W1:Y:S02]  /*9830*/  SYNCS.PHASECHK.TRANS64.TRYWAIT P0, [R5+URZ], R2 ;  /* 0x00000002050075a7 */ /* 0x001064000800017f */
[----:B-1----:R-:W-:Y:S05]  /*9840*/  @!P0 NANOSLEEP.SYNCS 0x989680 ;  /* 0x009896800000895d */ /* 0x002fea0003900000 */
[----:B------:R-:W1:Y:S02]  /*9850*/  @!P0 SYNCS.PHASECHK.TRANS64 P0, [R5+URZ], R2 ;  /* 0x00000002050085a7 */ /* 0x000e64000800007f */
[----:B-1----:R-:W-:Y:S05]  /*9860*/  @!P0 BRA `(.L_x_195) ;  /* 0xfffffffc00f08947 */ /* 0x002fea000383ffff */
[----:B------:R-:W-:Y:S05]  /*9870*/  BRA `(.L_x_217) ;  /* 0xfffffff400b47947 */ /* 0x000fea000383ffff */
.L_x_196:
[----:B0-----:R0:W1:Y:S02]  /*9880*/  SYNCS.PHASECHK.TRANS64.TRYWAIT P0, [R7+URZ], R4 ;  /* 0x00000004070075a7 */ /* 0x001064000800017f */
[----:B-1----:R-:W-:Y:S05]  /*9890*/  @!P0 NANOSLEEP.SYNCS 0x989680 ;  /* 0x009896800000895d */ /* 0x002fea0003900000 */
[----:B------:R-:W1:Y:S02]  /*98a0*/  @!P0 SYNCS.PHASECHK.TRANS64 P0, [R7+URZ], R4 ;  /* 0x00000004070085a7 */ /* 0x000e64000800007f */
[----:B-1----:R-:W-:Y:S05]  /*98b0*/  @!P0 BRA `(.L_x_196) ;  /* 0xfffffffc00f08947 */ /* 0x002fea000383ffff */
[----:B------:R-:W-:Y:S05]  /*98c0*/  BRA `(.L_x_218) ;  /* 0xfffffff400c47947 */ /* 0x000fea000383ffff */
.L_x_197:
[----:B0-----:R0:W1:Y:S02]  /*98d0*/  SYNCS.PHASECHK.TRANS64.TRYWAIT P0, [R6+URZ], R5 ;  /* 0x00000005060075a7 */ /* 0x001064000800017f */
[----:B-1----:R-:W-:Y:S05]  /*98e0*/  @!P0 NANOSLEEP.SYNCS 0x989680 ;  /* 0x009896800000895d */ /* 0x002fea0003900000 */
[----:B------:R-:W1:Y:S02]  /*98f0*/  @!P0 SYNCS.PHASECHK.TRANS64 P0, [R6+URZ], R5 ;  /* 0x00000005060085a7 */ /* 0x000e64000800007f */
[----:B-1----:R-:W-:Y:S05]  /*9900*/  @!P0 BRA `(.L_x_197) ;  /* 0xfffffffc00f08947 */ /* 0x002fea000383ffff */
[----:B------:R-:W-:Y:S05]  /*9910*/  BRA `(.L_x_219) ;  /* 0xfffffff400d47947 */ /* 0x000fea000383ffff */
.L_x_198:
[----:B0-----:R0:W1:Y:S02]  /*9920*/  SYNCS.PHASECHK.TRANS64.TRYWAIT P0, [R9+URZ], R4 ;  /* 0x00000004090075a7 */ /* 0x001064000800017f */
[----:B-1----:R-:W-:Y:S05]  /*9930*/  @!P0 NANOSLEEP.SYNCS 0x989680 ;  /* 0x009896800000895d */ /* 0x002fea0003900000 */
[----:B------:R-:W1:Y:S02]  /*9940*/  @!P0 SYNCS.PHASECHK.TRANS64 P0, [R9+URZ], R4 ;  /* 0x00000004090085a7 */ /* 0x000e64000800007f */
[----:B-1----:R-:W-:Y:S05]  /*9950*/  @!P0 BRA `(.L_x_198) ;  /* 0xfffffffc00f08947 */ /* 0x002fea000383ffff */
[----:B------:R-:W-:Y:S05]  /*9960*/  BRA `(.L_x_220) ;  /* 0xfffffff400e47947 */ /* 0x000fea000383ffff */
.L_x_199:
[----:B0-----:R0:W1:Y:S02]  /*9970*/  SYNCS.PHASECHK.TRANS64.TRYWAIT P0, [R6+URZ], R5 ;  /* 0x00000005060075a7 */ /* 0x001064000800017f */
[----:B-1----:R-:W-:Y:S05]  /*9980*/  @!P0 NANOSLEEP.SYNCS 0x989680 ;  /* 0x009896800000895d */ /* 0x002fea0003900000 */
[----:B------:R-:W1:Y:S02]  /*9990*/  @!P0 SYNCS.PHASECHK.TRANS64 P0, [R6+URZ], R5 ;  /* 0x00000005060085a7 */ /* 0x000e64000800007f */
[----:B-1----:R-:W-:Y:S05]  /*99a0*/  @!P0 BRA `(.L_x_199) ;  /* 0xfffffffc00f08947 */ /* 0x002fea000383ffff */
[----:B------:R-:W-:Y:S05]  /*99b0*/  BRA `(.L_x_221) ;  /* 0xfffffff400f47947 */ /* 0x000fea000383ffff */
.L_x_200:
[----:B0-----:R0:W1:Y:S02]  /*99c0*/  SYNCS.PHASECHK.TRANS64.TRYWAIT P0, [R9+URZ], R4 ;  /* 0x00000004090075a7 */ /* 0x001064000800017f */
[----:B-1----:R-:W-:Y:S05]  /*99d0*/  @!P0 NANOSLEEP.SYNCS 0x989680 ;  /* 0x009896800000895d */ /* 0x002fea0003900000 */
[----:B------:R-:W1:Y:S02]  /*99e0*/  @!P0 SYNCS.PHASECHK.TRANS64 P0, [R9+URZ], R4 ;  /* 0x00000004090085a7 */ /* 0x000e64000800007f */
[----:B-1----:R-:W-:Y:S05]  /*99f0*/  @!P0 BRA `(.L_x_200) ;  /* 0xfffffffc00f08947 */ /* 0x002fea000383ffff */
[----:B------:R-:W-:Y:S05]  /*9a00*/  BRA `(.L_x_222) ;  /* 0xfffffff800047947 */ /* 0x000fea000383ffff */
.L_x_201:
[----:B0-----:R0:W1:Y:S02]  /*9a10*/  SYNCS.PHASECHK.TRANS64.TRYWAIT P0, [R6+URZ], R5 ;  /* 0x00000005060075a7 */ /* 0x001064000800017f */
[----:B-1----:R-:W-:Y:S05]  /*9a20*/  @!P0 NANOSLEEP.SYNCS 0x989680 ;  /* 0x009896800000895d */ /* 0x002fea0003900000 */
[----:B------:R-:W1:Y:S02]  /*9a30*/  @!P0 SYNCS.PHASECHK.TRANS64 P0, [R6+URZ], R5 ;  /* 0x00000005060085a7 */ /* 0x000e64000800007f */
[----:B-1----:R-:W-:Y:S05]  /*9a40*/  @!P0 BRA `(.L_x_201) ;  /* 0xfffffffc00f08947 */ /* 0x002fea000383ffff */
[----:B------:R-:W-:Y:S05]  /*9a50*/  BRA `(.L_x_223) ;  /* 0xfffffff800147947 */ /* 0x000fea000383ffff */
.L_x_202:
[----:B0-----:R0:W1:Y:S02]  /*9a60*/  SYNCS.PHASECHK.TRANS64.TRYWAIT P0, [R9+URZ], R4 ;  /* 0x00000004090075a7 */ /* 0x001064000800017f */
[----:B-1----:R-:W-:Y:S05]  /*9a70*/  @!P0 NANOSLEEP.SYNCS 0x989680 ;  /* 0x009896800000895d */ /* 0x002fea0003900000 */
[----:B------:R-:W1:Y:S02]  /*9a80*/  @!P0 SYNCS.PHASECHK.TRANS64 P0, [R9+URZ], R4 ;  /* 0x00000004090085a7 */ /* 0x000e64000800007f */
[----:B-1----:R-:W-:Y:S05]  /*9a90*/  @!P0 BRA `(.L_x_202) ;  /* 0xfffffffc00f08947 */ /* 0x002fea000383ffff */
[----:B------:R-:W-:Y:S05]  /*9aa0*/  BRA `(.L_x_224) ;  /* 0xfffffff800247947 */ /* 0x000fea000383ffff */
.L_x_203:
[----:B0-----:R0:W1:Y:S02]  /*9ab0*/  SYNCS.PHASECHK.TRANS64.TRYWAIT P0, [R8+URZ], R5 ;  /* 0x00000005080075a7 */ /* 0x001064000800017f */
[----:B-1----:R-:W-:Y:S05]  /*9ac0*/  @!P0 NANOSLEEP.SYNCS 0x989680 ;  /* 0x009896800000895d */ /* 0x002fea0003900000 */
[----:B------:R-:W1:Y:S02]  /*9ad0*/  @!P0 SYNCS.PHASECHK.TRANS64 P0, [R8+URZ], R5 ;  /* 0x00000005080085a7 */ /* 0x000e64000800007f */
[----:B-1----:R-:W-:Y:S05]  /*9ae0*/  @!P0 BRA `(.L_x_203) ;  /* 0xfffffffc00f08947 */ /* 0x002fea000383ffff */
[----:B------:R-:W-:Y:S05]  /*9af0*/  BRA `(.L_x_225) ;  /* 0xfffffff800347947 */ /* 0x000fea000383ffff */
.L_x_204:
[----:B-1----:R1:W2:Y:S02]  /*9b00*/  SYNCS.PHASECHK.TRANS64.TRYWAIT P0, [R11+URZ], R6 ;  /* 0x000000060b0075a7 */ /* 0x0022a4000800017f */
[----:B--2---:R-:W-:Y:S05]  /*9b10*/  @!P0 NANOSLEEP.SYNCS 0x989680 ;  /* 0x009896800000895d */ /* 0x004fea0003900000 */
[----:B------:R-:W2:Y:S02]  /*9b20*/  @!P0 SYNCS.PHASECHK.TRANS64 P0, [R11+URZ], R6 ;  /* 0x000000060b0085a7 */ /* 0x000ea4000800007f */
[----:B--2---:R-:W-:Y:S05]  /*9b30*/  @!P0 BRA `(.L_x_204) ;  /* 0xfffffffc00f08947 */ /* 0x004fea000383ffff */
[----:B------:R-:W-:Y:S05]  /*9b40*/  BRA `(.L_x_226) ;  /* 0xfffffff8003c7947 */ /* 0x000fea000383ffff */
.L_x_227:
[----:B------:R-:W-:-:S00]  /*9b50*/  BRA `(.L_x_227) ;  /* 0xfffffffc00fc7947 */ /* 0x000fc0000383ffff */
[----:B------:R-:W-:-:S00]  /*9b60*/  NOP ;  /* 0x0000000000007918 */ /* 0x000fc00000000000 */
        /* <DEDUP_REMOVED lines=9> */
.L_x_228:


//--------------------- .nv.global.init           --------------------------
	.section	.nv.global.init,"aw",@progbits
.nv.global.init:
	.type		$str$24,@object
	.size		$str$24,($str$25 - $str$24)
$str$24:
        /*0000*/ 	.byte	0x28, 0x61, 0x64, 0x64, 0x72, 0x65, 0x73, 0x73, 0x20, 0x26, 0x20, 0x6d, 0x61, 0x73, 0x6b, 0x29
        /*0010*/ 	.byte	0x20, 0x3d, 0x3d, 0x20, 0x30, 0x00
	.type		$str$25,@object
	.size		$str$25,(__unnamed_2 - $str$25)
$str$25:
        /*0016*/ 	.byte	0x2f, 0x74, 0x6d, 0x70, 0x2f, 0x63, 0x75, 0x74, 0x6c, 0x61, 0x73, 0x73, 0x5f, 0x73, 0x77, 0x65
        /*0026*/ 	.byte	0x65, 0x70, 0x5f, 0x73, 0x72, 0x63, 0x2f, 0x69, 0x6e, 0x63, 0x6c, 0x75, 0x64, 0x65, 0x2f, 0x63
        /*0036*/ 	.byte	0x75, 0x74, 0x65, 0x2f, 0x70, 0x6f, 0x69, 0x6e, 0x74, 0x65, 0x72, 0x5f, 0x66, 0x6c, 0x61, 0x67
        /*0046*/ 	.byte	0x67, 0x65, 0x64, 0x2e, 0x68, 0x70, 0x70, 0x00
	.type		__unnamed_2,@object
	.size		__unnamed_2,(__unnamed_1 - __unnamed_2)
__unnamed_2:
        /*004e*/ 	.byte	0x61, 0x75, 0x74, 0x6f, 0x20, 0x63, 0x75, 0x74, 0x65, 0x3a, 0x3a, 0x61, 0x73, 0x5f, 0x70, 0x6f
        /* <DEDUP_REMOVED lines=27> */
        /*020e*/ 	.byte	0x43, 0x3c, 0x38, 0x31, 0x39, 0x32, 0x3e, 0x3e, 0x3e, 0x3e, 0x3e, 0x20, 0x26, 0x5d, 0x00
	.type		__unnamed_1,@object
	.size		__unnamed_1,(.L_0 - __unnamed_1)
__unnamed_1:
        /* <DEDUP_REMOVED lines=29> */
.L_0:


//--------------------- .nv.shared._ZN7cutlass13device_kernelINS_4gemm6kernel13GemmUniversalIN4cute5tupleIJiiiiEEENS1_10collective13CollectiveMmaINS1_49MainloopSm90TmaGmmaRmemAWarpSpecializedMixedInputILi11ENS5_IJNS4_1CILi1EEESB_SB_EEENS1_32KernelTmaWarpSpecializedPingpongEEENS5_IJNSA_ILi64EEENSA_ILi128EEESF_EEENS_10bfloat16_tENS5_IJlSB_lEEENS5_IJNS_12float_e4m3_tEEEESJ_NS4_8TiledMMAINS4_8MMA_AtomIJNS4_4SM904GMMA28MMA_64x128x16_F32BF16BF16_RSILNSP_5MajorE0ELSR_0ELNSP_7ScaleInE1ELSS_1EEEEEENS4_6LayoutISC_NS5_IJNSA_ILi0EEESW_SW_EEEEENS5_IJNS4_10UnderscoreESZ_SZ_EEEEENS4_13SM90_TMA_LOADENS4_14ComposedLayoutINS4_7SwizzleILi3ELi4ELi3EEENS4_18smem_ptr_flag_bitsILi16EEENSV_INS5_IJNSA_ILi8EEESF_EEENS5_IJSF_SB_EEEEEEEvNS4_8identityES12_NS13_INS14_ILi2ELi4ELi3EEENS16_ILi8EEES1B_EENS4_9Copy_AtomIJNS4_39AutoVectorizingCopyWithAssumedAlignmentILi128EEESK_EEES1D_EENS_8epilogue10collective6detail29Sm90TmaWarpSpecializedAdapterINS1N_15DefaultEpilogueISI_SJ_SJ_NS1M_6thread17LinearCombinationISI_Li1EffLNS1R_9ScaleType4KindE0ELNS_15FloatRoundStyleE2ESI_EENS1_15EpilogueDefaultEEEEEvvEEEEvNT_6ParamsE --------------------------
	.section	.nv.shared._ZN7cutlass13device_kernelINS_4gemm6kernel13GemmUniversalIN4cute5tupleIJiiiiEEENS1_10collective13CollectiveMmaINS1_49MainloopSm90TmaGmmaRmemAWarpSpecializedMixedInputILi11ENS5_IJNS4_1CILi1EEESB_SB_EEENS1_32KernelTmaWarpSpecializedPingpongEEENS5_IJNSA_ILi64EEENSA_ILi128EEESF_EEENS_10bfloat16_tENS5_IJlSB_lEEENS5_IJNS_12float_e4m3_tEEEESJ_NS4_8TiledMMAINS4_8MMA_AtomIJNS4_4SM904GMMA28MMA_64x128x16_F32BF16BF16_RSILNSP_5MajorE0ELSR_0ELNSP_7ScaleInE1ELSS_1EEEEEENS4_6LayoutISC_NS5_IJNSA_ILi0EEESW_SW_EEEEENS5_IJNS4_10UnderscoreESZ_SZ_EEEEENS4_13SM90_TMA_LOADENS4_14ComposedLayoutINS4_7SwizzleILi3ELi4ELi3EEENS4_18smem_ptr_flag_bitsILi16EEENSV_INS5_IJNSA_ILi8EEESF_EEENS5_IJSF_SB_EEEEEEEvNS4_8identityES12_NS13_INS14_ILi2ELi4ELi3EEENS16_ILi8EEES1B_EENS4_9Copy_AtomIJNS4_39AutoVectorizingCopyWithAssumedAlignmentILi128EEESK_EEES1D_EENS_8epilogue10collective6detail29Sm90TmaWarpSpecializedAdapterINS1N_15DefaultEpilogueISI_SJ_SJ_NS1M_6thread17LinearCombinationISI_Li1EffLNS1R_9ScaleType4KindE0ELNS_15FloatRoundStyleE2ESI_EENS1_15EpilogueDefaultEEEEEvvEEEEvNT_6ParamsE,"aw",@nobits
	.sectionflags	@""
	.align	16
	.zero		1024


//--------------------- .nv.shared.reserved.0     --------------------------
	.section	.nv.shared.reserved.0,"aw",@nobits
	.weak		__nv_reservedSMEM_offset_0_alias
	.size		__nv_reservedSMEM_offset_0_alias, 0, 0
	.other		__nv_reservedSMEM_offset_0_alias,@"STO_CUDA_RESERVED_SHARED STV_DEFAULT"
__nv_reservedSMEM_offset_0_alias:
	.zero		0


//--------------------- .nv.global                --------------------------
	.section	.nv.global,"aw",@nobits
.nv.global:
	.type		_ZN40_INTERNAL_2de04071_4_k_cu_df4c892f_332694cute1_E,@object
	.size		_ZN40_INTERNAL_2de04071_4_k_cu_df4c892f_332694cute1_E,(_ZN40_INTERNAL_2de04071_4_k_cu_df4c892f_332694cuda3std3__45__cpo6cbeginE - _ZN40_INTERNAL_2de04071_4_k_cu_df4c892f_332694cute1_E)
_ZN40_INTERNAL_2de04071_4_k_cu_df4c892f_332694cute1_E:
	.zero		1
	.type		_ZN40_INTERNAL_2de04071_4_k_cu_df4c892f_332694cuda3std3__45__cpo6cbeginE,@object
	.size		_ZN40_INTERNAL_2de04071_4_k_cu_df4c892f_332694cuda3std3__45__cpo6cbeginE,(_ZN40_INTERNAL_2de04071_4_k_cu_df4c892f_332694cuda3std3__48in_placeE - _ZN40_INTERNAL_2de04071_4_k_cu_df4c892f_332694cuda3std3__45__cpo6cbeginE)
_ZN40_INTERNAL_2de04071_4_k_cu_df4c892f_332694cuda3std3__45__cpo6cbeginE:
	.zero		1
	.type		_ZN40_INTERNAL_2de04071_4_k_cu_df4c892f_332694cuda3std3__48in_placeE,@object
	.size		_ZN40_INTERNAL_2de04071_4_k_cu_df4c892f_332694cuda3std3__48in_placeE,(_ZN40_INTERNAL_2de04071_4_k_cu_df4c892f_332694cuda3std6ranges3__45__cpo9iter_moveE - _ZN40_INTERNAL_2de04071_4_k_cu_df4c892f_332694cuda3std3__48in_placeE)
_ZN40_INTERNAL_2de04071_4_k_cu_df4c892f_332694cuda3std3__48in_placeE:
	.zero		1
	.type		_ZN40_INTERNAL_2de04071_4_k_cu_df4c892f_332694cuda3std6ranges3__45__cpo9iter_moveE,@object
	.size		_ZN40_INTERNAL_2de04071_4_k_cu_df4c892f_332694cuda3std6ranges3__45__cpo9iter_moveE,(_ZN40_INTERNAL_2de04071_4_k_cu_df4c892f_332694cuda3std3__45__cpo5beginE - _ZN40_INTERNAL_2de04071_4_k_cu_df4c892f_332694cuda3std6ranges3__45__cpo9iter_moveE)
_ZN40_INTERNAL_2de04071_4_k_cu_df4c892f_332694cuda3std6ranges3__45__cpo9iter_moveE:
	.zero		1
	.type		_ZN40_INTERNAL_2de04071_4_k_cu_df4c892f_332694cuda3std3__45__cpo5beginE,@object
	.size		_ZN40_INTERNAL_2de04071_4_k_cu_df4c892f_332694cuda3std3__45__cpo5beginE,(_ZN40_INTERNAL_2de04071_4_k_cu_df4c892f_332694cuda3std3__442_GLOBAL__N__2de04071_4_k_cu_df4c892f_332696ignoreE - _ZN40_INTERNAL_2de04071_4_k_cu_df4c892f_332694cuda3std3__45__cpo5beginE)
_ZN40_INTERNAL_2de04071_4_k_cu_df4c892f_332694cuda3std3__45__cpo5beginE:
	.zero		1
	.type		_ZN40_INTERNAL_2de04071_4_k_cu_df4c892f_332694cuda3std3__442_GLOBAL__N__2de04071_4_k_cu_df4c892f_332696ignoreE,@object
	.size		_ZN40_INTERNAL_2de04071_4_k_cu_df4c892f_332694cuda3std3__442_GLOBAL__N__2de04071_4_k_cu_df4c892f_332696ignoreE,(_ZN40_INTERNAL_2de04071_4_k_cu_df4c892f_332694cute7productE - _ZN40_INTERNAL_2de04071_4_k_cu_df4c892f_332694cuda3std3__442_GLOBAL__N__2de04071_4_k_cu_df4c892f_332696ignoreE)
_ZN40_INTERNAL_2de04071_4_k_cu_df4c892f_332694cuda3std3__442_GLOBAL__N__2de04071_4_k_cu_df4c892f_332696ignoreE:
	.zero		1
	.type		_ZN40_INTERNAL_2de04071_4_k_cu_df4c892f_332694cute7productE,@object
	.size		_ZN40_INTERNAL_2de04071_4_k_cu_df4c892f_332694cute7productE,(_ZN40_INTERNAL_2de04071_4_k_cu_df4c892f_332694cuda3std3__45__cpo3endE - _ZN40_INTERNAL_2de04071_4_k_cu_df4c892f_332694cute7productE)
_ZN40_INTERNAL_2de04071_4_k_cu_df4c892f_332694cute7productE:
	.zero		1
	.type		_ZN40_INTERNAL_2de04071_4_k_cu_df4c892f_332694cuda3std3__45__cpo3endE,@object
	.size		_ZN40_INTERNAL_2de04071_4_k_cu_df4c892f_332694cuda3std3__45__cpo3endE,(_ZN40_INTERNAL_2de04071_4_k_cu_df4c892f_332694cuda3std3__419piecewise_constructE - _ZN40_INTERNAL_2de04071_4_k_cu_df4c892f_332694cuda3std3__45__cpo3endE)
_ZN40_INTERNAL_2de04071_4_k_cu_df4c892f_332694cuda3std3__45__cpo3endE:
	.zero		1
	.type		_ZN40_INTERNAL_2de04071_4_k_cu_df4c892f_332694cuda3std3__419piecewise_constructE,@object
	.size		_ZN40_INTERNAL_2de04071_4_k_cu_df4c892f_332694cuda3std3__419piecewise_constructE,(_ZN40_INTERNAL_2de04071_4_k_cu_df4c892f_332694cuda3std3__45__cpo4cendE - _ZN40_INTERNAL_2de04071_4_k_cu_df4c892f_332694cuda3std3__419piecewise_constructE)
_ZN40_INTERNAL_2de04071_4_k_cu_df4c892f_332694cuda3std3__419piecewise_constructE:
	.zero		1
	.type		_ZN40_INTERNAL_2de04071_4_k_cu_df4c892f_332694cuda3std3__45__cpo4cendE,@object
	.size		_ZN40_INTERNAL_2de04071_4_k_cu_df4c892f_332694cuda3std3__45__cpo4cendE,(_ZN40_INTERNAL_2de04071_4_k_cu_df4c892f_332694cuda3std6ranges3__45__cpo4swapE - _ZN40_INTERNAL_2de04071_4_k_cu_df4c892f_332694cuda3std3__45__cpo4cendE)
_ZN40_INTERNAL_2de04071_4_k_cu_df4c892f_332694cuda3std3__45__cpo4cendE:
	.zero		1
	.type		_ZN40_INTERNAL_2de04071_4_k_cu_df4c892f_332694cuda3std6ranges3__45__cpo4swapE,@object
	.size		_ZN40_INTERNAL_2de04071_4_k_cu_df4c892f_332694cuda3std6ranges3__45__cpo4swapE,(.L_9 - _ZN40_INTERNAL_2de04071_4_k_cu_df4c892f_332694cuda3std6ranges3__45__cpo4swapE)
_ZN40_INTERNAL_2de04071_4_k_cu_df4c892f_332694cuda3std6ranges3__45__cpo4swapE:
	.zero		1
.L_9:


//--------------------- .nv.constant0._ZN7cutlass13device_kernelINS_4gemm6kernel13GemmUniversalIN4cute5tupleIJiiiiEEENS1_10collective13CollectiveMmaINS1_49MainloopSm90TmaGmmaRmemAWarpSpecializedMixedInputILi11ENS5_IJNS4_1CILi1EEESB_SB_EEENS1_32KernelTmaWarpSpecializedPingpongEEENS5_IJNSA_ILi64EEENSA_ILi128EEESF_EEENS_10bfloat16_tENS5_IJlSB_lEEENS5_IJNS_12float_e4m3_tEEEESJ_NS4_8TiledMMAINS4_8MMA_AtomIJNS4_4SM904GMMA28MMA_64x128x16_F32BF16BF16_RSILNSP_5MajorE0ELSR_0ELNSP_7ScaleInE1ELSS_1EEEEEENS4_6LayoutISC_NS5_IJNSA_ILi0EEESW_SW_EEEEENS5_IJNS4_10UnderscoreESZ_SZ_EEEEENS4_13SM90_TMA_LOADENS4_14ComposedLayoutINS4_7SwizzleILi3ELi4ELi3EEENS4_18smem_ptr_flag_bitsILi16EEENSV_INS5_IJNSA_ILi8EEESF_EEENS5_IJSF_SB_EEEEEEEvNS4_8identityES12_NS13_INS14_ILi2ELi4ELi3EEENS16_ILi8EEES1B_EENS4_9Copy_AtomIJNS4_39AutoVectorizingCopyWithAssumedAlignmentILi128EEESK_EEES1D_EENS_8epilogue10collective6detail29Sm90TmaWarpSpecializedAdapterINS1N_15DefaultEpilogueISI_SJ_SJ_NS1M_6thread17LinearCombinationISI_Li1EffLNS1R_9ScaleType4KindE0ELNS_15FloatRoundStyleE2ESI_EENS1_15EpilogueDefaultEEEEEvvEEEEvNT_6ParamsE --------------------------
	.section	.nv.constant0._ZN7cutlass13device_kernelINS_4gemm6kernel13GemmUniversalIN4cute5tupleIJiiiiEEENS1_10collective13CollectiveMmaINS1_49MainloopSm90TmaGmmaRmemAWarpSpecializedMixedInputILi11ENS5_IJNS4_1CILi1EEESB_SB_EEENS1_32KernelTmaWarpSpecializedPingpongEEENS5_IJNSA_ILi64EEENSA_ILi128EEESF_EEENS_10bfloat16_tENS5_IJlSB_lEEENS5_IJNS_12float_e4m3_tEEEESJ_NS4_8TiledMMAINS4_8MMA_AtomIJNS4_4SM904GMMA28MMA_64x128x16_F32BF16BF16_RSILNSP_5MajorE0ELSR_0ELNSP_7ScaleInE1ELSS_1EEEEEENS4_6LayoutISC_NS5_IJNSA_ILi0EEESW_SW_EEEEENS5_IJNS4_10UnderscoreESZ_SZ_EEEEENS4_13SM90_TMA_LOADENS4_14ComposedLayoutINS4_7SwizzleILi3ELi4ELi3EEENS4_18smem_ptr_flag_bitsILi16EEENSV_INS5_IJNSA_ILi8EEESF_EEENS5_IJSF_SB_EEEEEEEvNS4_8identityES12_NS13_INS14_ILi2ELi4ELi3EEENS16_ILi8EEES1B_EENS4_9Copy_AtomIJNS4_39AutoVectorizingCopyWithAssumedAlignmentILi128EEESK_EEES1D_EENS_8epilogue10collective6detail29Sm90TmaWarpSpecializedAdapterINS1N_15DefaultEpilogueISI_SJ_SJ_NS1M_6thread17LinearCombinationISI_Li1EffLNS1R_9ScaleType4KindE0ELNS_15FloatRoundStyleE2ESI_EENS1_15EpilogueDefaultEEEEEvvEEEEvNT_6ParamsE,"a",@progbits
	.sectionflags	@""
	.align	4
.nv.constant0._ZN7cutlass13device_kernelINS_4gemm6kernel13GemmUniversalIN4cute5tupleIJiiiiEEENS1_10collective13CollectiveMmaINS1_49MainloopSm90TmaGmmaRmemAWarpSpecializedMixedInputILi11ENS5_IJNS4_1CILi1EEESB_SB_EEENS1_32KernelTmaWarpSpecializedPingpongEEENS5_IJNSA_ILi64EEENSA_ILi128EEESF_EEENS_10bfloat16_tENS5_IJlSB_lEEENS5_IJNS_12float_e4m3_tEEEESJ_NS4_8TiledMMAINS4_8MMA_AtomIJNS4_4SM904GMMA28MMA_64x128x16_F32BF16BF16_RSILNSP_5MajorE0ELSR_0ELNSP_7ScaleInE1ELSS_1EEEEEENS4_6LayoutISC_NS5_IJNSA_ILi0EEESW_SW_EEEEENS5_IJNS4_10UnderscoreESZ_SZ_EEEEENS4_13SM90_TMA_LOADENS4_14ComposedLayoutINS4_7SwizzleILi3ELi4ELi3EEENS4_18smem_ptr_flag_bitsILi16EEENSV_INS5_IJNSA_ILi8EEESF_EEENS5_IJSF_SB_EEEEEEEvNS4_8identityES12_NS13_INS14_ILi2ELi4ELi3EEENS16_ILi8EEES1B_EENS4_9Copy_AtomIJNS4_39AutoVectorizingCopyWithAssumedAlignmentILi128EEESK_EEES1D_EENS_8epilogue10collective6detail29Sm90TmaWarpSpecializedAdapterINS1N_15DefaultEpilogueISI_SJ_SJ_NS1M_6thread17LinearCombinationISI_Li1EffLNS1R_9ScaleType4KindE0ELNS_15FloatRoundStyleE2ESI_EENS1_15EpilogueDefaultEEEEEvvEEEEvNT_6ParamsE:
	.zero		2176


//--------------------- SYMBOLS --------------------------

	.type		.nv.reservedSmem.offset0,@object
	.size		.nv.reservedSmem.offset0,0x4
	.type		__assertfail,@function
